// auto-generated by cutlass_sweep.gemm — config: {"arch": "sm_100", "cluster_m": 2, "cluster_n": 4, "dtype": "int8", "dtype_b": "int8", "layout": "nt", "stages": 0, "tile_k": 32, "tile_m": 128, "tile_n": 64}
#include "cutlass/cutlass.h"
#include "cutlass/gemm/collective/collective_builder.hpp"
#include "cutlass/gemm/device/gemm_universal_adapter.h"
#include "cutlass/gemm/kernel/gemm_universal.hpp"
#include "cutlass/epilogue/collective/collective_builder.hpp"

using ElemA = int8_t;
using ElemB = int8_t;
using ElemCD = int8_t;
using Acc  = int32_t;
using TileShape    = cute::Shape<cute::_128, cute::_64, cute::_32>;
using ClusterShape = cute::Shape<cute::_2, cute::_4, cute::_1>;

using CollectiveEpilogue = typename cutlass::epilogue::collective::CollectiveBuilder<
    cutlass::arch::Sm100, cutlass::arch::OpClassTensorOp,
    TileShape, ClusterShape,
    cutlass::epilogue::collective::EpilogueTileAuto,
    Acc, Acc,
    ElemCD, cutlass::layout::RowMajor, 128 / cutlass::sizeof_bits<ElemCD>::value,
    ElemCD, cutlass::layout::RowMajor, 128 / cutlass::sizeof_bits<ElemCD>::value,
    cutlass::epilogue::collective::EpilogueScheduleAuto
  >::CollectiveOp;

using CollectiveMainloop = typename cutlass::gemm::collective::CollectiveBuilder<
    cutlass::arch::Sm100, cutlass::arch::OpClassTensorOp,
    ElemA, cutlass::layout::RowMajor, 128 / cutlass::sizeof_bits<ElemA>::value,
    ElemB, cutlass::layout::ColumnMajor, 128 / cutlass::sizeof_bits<ElemB>::value,
    Acc,
    TileShape, ClusterShape,
    cutlass::gemm::collective::StageCountAutoCarveout<static_cast<int>(sizeof(typename CollectiveEpilogue::SharedStorage))>,
    cutlass::gemm::collective::KernelScheduleAuto
  >::CollectiveOp;

using GemmKernel = cutlass::gemm::kernel::GemmUniversal<
    cute::Shape<int,int,int,int>,
    CollectiveMainloop,
    CollectiveEpilogue
>;
using Gemm = cutlass::gemm::device::GemmUniversalAdapter<GemmKernel>;

// Force the device kernel symbol into the cubin without needing a host main.
auto* _anchor = &cutlass::device_kernel<GemmKernel>;


// ===== COMPILED SASS (sm_100a) =====

	.target	sm_100a

	.elftype	@"ET_EXEC"


//--------------------- .note.nv.tkinfo           --------------------------
	.section	.note.nv.tkinfo,"",@"SHT_NOTE"
	.sectionflags	@"SHF_NOTE_NV_TKINFO"
	.tkinfo
        /*0018*/ 	.word	0x00000002
        /*0030*/ 	.string	""
        /*0030*/ 	.string	"ptxas"
        /*0030*/ 	.string	"Cuda compilation tools, release 13.0, V13.0.88"
        /*0030*/ 	.string	"Build cuda_13.0.r13.0/compiler.36424714_0"
        /*0030*/ 	.string	"-arch sm_100a -m 64 "



//--------------------- .note.nv.cuinfo           --------------------------
	.section	.note.nv.cuinfo,"",@"SHT_NOTE"
	.sectionflags	@"SHF_NOTE_NV_CUINFO"
        /*0018*/ 	.short	0x0002
        /*001a*/ 	.short	0x0064
        /*001c*/ 	.short	0x0082
	.zero		2


//--------------------- .nv.info                  --------------------------
	.section	.nv.info,"",@"SHT_CUDA_INFO"
	.align	4


	//----- nvinfo : EIATTR_REGCOUNT
	.align		4
        /*0000*/ 	.byte	0x04, 0x2f
        /*0002*/ 	.short	(.L_19 - .L_18)
	.align		4
.L_18:
        /*0004*/ 	.word	index@(_ZN7cutlass13device_kernelINS_4gemm6kernel13GemmUniversalIN4cute5tupleIJiiiiEEENS1_10collective13CollectiveMmaINS1_35MainloopSm100TmaUmmaWarpSpecializedILi72ELi2ELi4ENS5_IJNS4_1CILi2EEENSA_ILi4EEENSA_ILi1EEEEEEEENS5_IJNSA_ILi128EEENSA_ILi64EEENSA_ILi32EEEEEEaNS5_IJlSD_lEEEaSK_NS4_8TiledMMAINS4_8MMA_AtomIJNS4_21SM100_MMA_S8_2x1SM_SSIaaiLi128ELi64ELNS4_4UMMA5MajorE0ELSP_0ELNSO_8SaturateE0EEEEEENS4_6LayoutINS5_IJSD_SD_SD_EEENS5_IJNSA_ILi0EEESV_SV_EEEEENS5_IJNS4_10UnderscoreESY_SY_EEEEENS4_28SM100_TMA_2SM_LOAD_MULTICASTENS4_14ComposedLayoutINS4_7SwizzleILi1ELi4ELi3EEENS4_18smem_ptr_flag_bitsILi8EEENST_INS5_IJNSA_ILi8EEESI_EEENS5_IJSI_SD_EEEEEEEvNS4_8identityENS4_18SM100_TMA_2SM_LOADES1B_vS1C_EENS_8epilogue10collective18CollectiveEpilogueINS1F_23Sm100TmaWarpSpecializedILi1ELi1ELi32ELb0ELb0EEEJNS5_IJSH_SH_SI_EEENS5_IJNST_ISH_SD_EES1L_EEEaSK_aSK_NS1F_6fusion15FusionCallbacksIS1J_NS1N_17LinearCombinationIaiaiLNS_15FloatRoundStyleE2EEES1K_S1M_JEEENS4_5SM1004TMEM4LOAD26SM100_TMEM_LOAD_32dp32b32xENS4_13SM90_TMA_LOADENS12_INS13_ILi2ELi4ELi3EEES16_NST_INS5_IJS17_SH_EEENS5_IJSH_SD_EEEEEEENS4_39AutoVectorizingCopyWithAssumedAlignmentILi128EEENS4_14SM90_TMA_STOREES22_S24_S24_EEEvvEEEEvNT_6ParamsE)
        /*0008*/ 	.word	0x0000005b


	//----- nvinfo : EIATTR_FRAME_SIZE
	.align		4
.L_19:
        /*000c*/ 	.byte	0x04, 0x11
        /*000e*/ 	.short	(.L_21 - .L_20)
	.align		4
.L_20:
        /*0010*/ 	.word	index@($__internal_2_$__cuda_sm10x_tcgen05_guardrail_trap_unallocated_columns_being_dealloced)
        /*0014*/ 	.word	0x00000000


	//----- nvinfo : EIATTR_FRAME_SIZE
	.align		4
.L_21:
        /*0018*/ 	.byte	0x04, 0x11
        /*001a*/ 	.short	(.L_23 - .L_22)
	.align		4
.L_22:
        /*001c*/ 	.word	index@($__internal_1_$__cuda_sm10x_tcgen05_guardrail_trap_phase_invalid_during_alloc)
        /*0020*/ 	.word	0x00000000


	//----- nvinfo : EIATTR_FRAME_SIZE
	.align		4
.L_23:
        /*0024*/ 	.byte	0x04, 0x11
        /*0026*/ 	.short	(.L_25 - .L_24)
	.align		4
.L_24:
        /*0028*/ 	.word	index@($__internal_0_$__cuda_sm10x_tcgen05_guardrail_trap_col_being_dealloced_not_returned_by_alloc)
        /*002c*/ 	.word	0x00000000


	//----- nvinfo : EIATTR_FRAME_SIZE
	.align		4
.L_25:
        /*0030*/ 	.byte	0x04, 0x11
        /*0032*/ 	.short	(.L_27 - .L_26)
	.align		4
.L_26:
        /*0034*/ 	.word	index@(_ZN7cutlass13device_kernelINS_4gemm6kernel13GemmUniversalIN4cute5tupleIJiiiiEEENS1_10collective13CollectiveMmaINS1_35MainloopSm100TmaUmmaWarpSpecializedILi72ELi2ELi4ENS5_IJNS4_1CILi2EEENSA_ILi4EEENSA_ILi1EEEEEEEENS5_IJNSA_ILi128EEENSA_ILi64EEENSA_ILi32EEEEEEaNS5_IJlSD_lEEEaSK_NS4_8TiledMMAINS4_8MMA_AtomIJNS4_21SM100_MMA_S8_2x1SM_SSIaaiLi128ELi64ELNS4_4UMMA5MajorE0ELSP_0ELNSO_8SaturateE0EEEEEENS4_6LayoutINS5_IJSD_SD_SD_EEENS5_IJNSA_ILi0EEESV_SV_EEEEENS5_IJNS4_10UnderscoreESY_SY_EEEEENS4_28SM100_TMA_2SM_LOAD_MULTICASTENS4_14ComposedLayoutINS4_7SwizzleILi1ELi4ELi3EEENS4_18smem_ptr_flag_bitsILi8EEENST_INS5_IJNSA_ILi8EEESI_EEENS5_IJSI_SD_EEEEEEEvNS4_8identityENS4_18SM100_TMA_2SM_LOADES1B_vS1C_EENS_8epilogue10collective18CollectiveEpilogueINS1F_23Sm100TmaWarpSpecializedILi1ELi1ELi32ELb0ELb0EEEJNS5_IJSH_SH_SI_EEENS5_IJNST_ISH_SD_EES1L_EEEaSK_aSK_NS1F_6fusion15FusionCallbacksIS1J_NS1N_17LinearCombinationIaiaiLNS_15FloatRoundStyleE2EEES1K_S1M_JEEENS4_5SM1004TMEM4LOAD26SM100_TMEM_LOAD_32dp32b32xENS4_13SM90_TMA_LOADENS12_INS13_ILi2ELi4ELi3EEES16_NST_INS5_IJS17_SH_EEENS5_IJSH_SD_EEEEEEENS4_39AutoVectorizingCopyWithAssumedAlignmentILi128EEENS4_14SM90_TMA_STOREES22_S24_S24_EEEvvEEEEvNT_6ParamsE)
        /*0038*/ 	.word	0x00000000


	//----- nvinfo : EIATTR_MIN_STACK_SIZE
	.align		4
.L_27:
        /*003c*/ 	.byte	0x04, 0x12
        /*003e*/ 	.short	(.L_29 - .L_28)
	.align		4
.L_28:
        /*0040*/ 	.word	index@(_ZN7cutlass13device_kernelINS_4gemm6kernel13GemmUniversalIN4cute5tupleIJiiiiEEENS1_10collective13CollectiveMmaINS1_35MainloopSm100TmaUmmaWarpSpecializedILi72ELi2ELi4ENS5_IJNS4_1CILi2EEENSA_ILi4EEENSA_ILi1EEEEEEEENS5_IJNSA_ILi128EEENSA_ILi64EEENSA_ILi32EEEEEEaNS5_IJlSD_lEEEaSK_NS4_8TiledMMAINS4_8MMA_AtomIJNS4_21SM100_MMA_S8_2x1SM_SSIaaiLi128ELi64ELNS4_4UMMA5MajorE0ELSP_0ELNSO_8SaturateE0EEEEEENS4_6LayoutINS5_IJSD_SD_SD_EEENS5_IJNSA_ILi0EEESV_SV_EEEEENS5_IJNS4_10UnderscoreESY_SY_EEEEENS4_28SM100_TMA_2SM_LOAD_MULTICASTENS4_14ComposedLayoutINS4_7SwizzleILi1ELi4ELi3EEENS4_18smem_ptr_flag_bitsILi8EEENST_INS5_IJNSA_ILi8EEESI_EEENS5_IJSI_SD_EEEEEEEvNS4_8identityENS4_18SM100_TMA_2SM_LOADES1B_vS1C_EENS_8epilogue10collective18CollectiveEpilogueINS1F_23Sm100TmaWarpSpecializedILi1ELi1ELi32ELb0ELb0EEEJNS5_IJSH_SH_SI_EEENS5_IJNST_ISH_SD_EES1L_EEEaSK_aSK_NS1F_6fusion15FusionCallbacksIS1J_NS1N_17LinearCombinationIaiaiLNS_15FloatRoundStyleE2EEES1K_S1M_JEEENS4_5SM1004TMEM4LOAD26SM100_TMEM_LOAD_32dp32b32xENS4_13SM90_TMA_LOADENS12_INS13_ILi2ELi4ELi3EEES16_NST_INS5_IJS17_SH_EEENS5_IJSH_SD_EEEEEEENS4_39AutoVectorizingCopyWithAssumedAlignmentILi128EEENS4_14SM90_TMA_STOREES22_S24_S24_EEEvvEEEEvNT_6ParamsE)
        /*0044*/ 	.word	0x00000000
.L_29:


//--------------------- .nv.compat                --------------------------
	.section	.nv.compat,"",@"SHT_CUDA_COMPAT_INFO"
	.align	4
        /*0000*/ 	.byte	0x02, 0x09, 0x01, 0x00, 0x02, 0x02, 0x03, 0x00, 0x02, 0x05, 0x06, 0x00, 0x03, 0x07, 0x01, 0x01
        /*0010*/ 	.byte	0x02, 0x03, 0x01, 0x00, 0x02, 0x06, 0x01, 0x00, 0x04, 0x0b, 0x08, 0x00, 0x01, 0x00, 0x00, 0x00
        /*0020*/ 	.byte	0x00, 0x00, 0x00, 0x00


//--------------------- .nv.info._ZN7cutlass13device_kernelINS_4gemm6kernel13GemmUniversalIN4cute5tupleIJiiiiEEENS1_10collective13CollectiveMmaINS1_35MainloopSm100TmaUmmaWarpSpecializedILi72ELi2ELi4ENS5_IJNS4_1CILi2EEENSA_ILi4EEENSA_ILi1EEEEEEEENS5_IJNSA_ILi128EEENSA_ILi64EEENSA_ILi32EEEEEEaNS5_IJlSD_lEEEaSK_NS4_8TiledMMAINS4_8MMA_AtomIJNS4_21SM100_MMA_S8_2x1SM_SSIaaiLi128ELi64ELNS4_4UMMA5MajorE0ELSP_0ELNSO_8SaturateE0EEEEEENS4_6LayoutINS5_IJSD_SD_SD_EEENS5_IJNSA_ILi0EEESV_SV_EEEEENS5_IJNS4_10UnderscoreESY_SY_EEEEENS4_28SM100_TMA_2SM_LOAD_MULTICASTENS4_14ComposedLayoutINS4_7SwizzleILi1ELi4ELi3EEENS4_18smem_ptr_flag_bitsILi8EEENST_INS5_IJNSA_ILi8EEESI_EEENS5_IJSI_SD_EEEEEEEvNS4_8identityENS4_18SM100_TMA_2SM_LOADES1B_vS1C_EENS_8epilogue10collective18CollectiveEpilogueINS1F_23Sm100TmaWarpSpecializedILi1ELi1ELi32ELb0ELb0EEEJNS5_IJSH_SH_SI_EEENS5_IJNST_ISH_SD_EES1L_EEEaSK_aSK_NS1F_6fusion15FusionCallbacksIS1J_NS1N_17LinearCombinationIaiaiLNS_15FloatRoundStyleE2EEES1K_S1M_JEEENS4_5SM1004TMEM4LOAD26SM100_TMEM_LOAD_32dp32b32xENS4_13SM90_TMA_LOADENS12_INS13_ILi2ELi4ELi3EEES16_NST_INS5_IJS17_SH_EEENS5_IJSH_SD_EEEEEEENS4_39AutoVectorizingCopyWithAssumedAlignmentILi128EEENS4_14SM90_TMA_STOREES22_S24_S24_EEEvvEEEEvNT_6ParamsE --------------------------
	.section	.nv.info._ZN7cutlass13device_kernelINS_4gemm6kernel13GemmUniversalIN4cute5tupleIJiiiiEEENS1_10collective13CollectiveMmaINS1_35MainloopSm100TmaUmmaWarpSpecializedILi72ELi2ELi4ENS5_IJNS4_1CILi2EEENSA_ILi4EEENSA_ILi1EEEEEEEENS5_IJNSA_ILi128EEENSA_ILi64EEENSA_ILi32EEEEEEaNS5_IJlSD_lEEEaSK_NS4_8TiledMMAINS4_8MMA_AtomIJNS4_21SM100_MMA_S8_2x1SM_SSIaaiLi128ELi64ELNS4_4UMMA5MajorE0ELSP_0ELNSO_8SaturateE0EEEEEENS4_6LayoutINS5_IJSD_SD_SD_EEENS5_IJNSA_ILi0EEESV_SV_EEEEENS5_IJNS4_10UnderscoreESY_SY_EEEEENS4_28SM100_TMA_2SM_LOAD_MULTICASTENS4_14ComposedLayoutINS4_7SwizzleILi1ELi4ELi3EEENS4_18smem_ptr_flag_bitsILi8EEENST_INS5_IJNSA_ILi8EEESI_EEENS5_IJSI_SD_EEEEEEEvNS4_8identityENS4_18SM100_TMA_2SM_LOADES1B_vS1C_EENS_8epilogue10collective18CollectiveEpilogueINS1F_23Sm100TmaWarpSpecializedILi1ELi1ELi32ELb0ELb0EEEJNS5_IJSH_SH_SI_EEENS5_IJNST_ISH_SD_EES1L_EEEaSK_aSK_NS1F_6fusion15FusionCallbacksIS1J_NS1N_17LinearCombinationIaiaiLNS_15FloatRoundStyleE2EEES1K_S1M_JEEENS4_5SM1004TMEM4LOAD26SM100_TMEM_LOAD_32dp32b32xENS4_13SM90_TMA_LOADENS12_INS13_ILi2ELi4ELi3EEES16_NST_INS5_IJS17_SH_EEENS5_IJSH_SD_EEEEEEENS4_39AutoVectorizingCopyWithAssumedAlignmentILi128EEENS4_14SM90_TMA_STOREES22_S24_S24_EEEvvEEEEvNT_6ParamsE,"",@"SHT_CUDA_INFO"
	.sectionflags	@""
	.align	4


	//----- nvinfo : EIATTR_CUDA_API_VERSION
	.align		4
        /*0000*/ 	.byte	0x04, 0x37
        /*0002*/ 	.short	(.L_31 - .L_30)
.L_30:
        /*0004*/ 	.word	0x00000082


	//----- nvinfo : EIATTR_KPARAM_INFO
	.align		4
.L_31:
        /*0008*/ 	.byte	0x04, 0x17
        /*000a*/ 	.short	(.L_33 - .L_32)
.L_32:
        /*000c*/ 	.word	0x00000000
        /*0010*/ 	.short	0x0000
        /*0012*/ 	.short	0x0000
        /*0014*/ 	.byte	0x00, 0xf0, 0x01, 0x20


	//----- nvinfo : EIATTR_AT_ENTRY_FRAGMENTS
	.align		4
.L_33:
        /*0018*/ 	.byte	0x04, 0x4f
        /*001a*/ 	.short	(.L_35 - .L_34)


	//   ....[0]....
.L_34:
        /*001c*/ 	.word	0x00000007


	//----- nvinfo : EIATTR_RESERVED_SMEM_USED
	.align		4
.L_35:
        /*0020*/ 	.byte	0x01, 0x41
	.zero		2


	//----- nvinfo : EIATTR_SPARSE_MMA_MASK
	.align		4
        /*0024*/ 	.byte	0x03, 0x50
        /*0026*/ 	.short	0x0000


	//----- nvinfo : EIATTR_TCGEN05_2CTA_USED
	.align		4
        /*0028*/ 	.byte	0x01, 0x52
	.zero		2


	//----- nvinfo : EIATTR_MAXREG_COUNT
	.align		4
        /*002c*/ 	.byte	0x03, 0x1b
        /*002e*/ 	.short	0x00ff


	//----- nvinfo : EIATTR_NUM_BARRIERS
	.align		4
        /*0030*/ 	.byte	0x02, 0x4c
        /*0032*/ 	.byte	0x07
	.zero		1


	//----- nvinfo : EIATTR_EXTERNS
	.align		4
        /*0034*/ 	.byte	0x04, 0x0f
        /*0036*/ 	.short	(.L_37 - .L_36)


	//   ....[0]....
	.align		4
.L_36:
        /*0038*/ 	.word	index@(__assertfail)


	//----- nvinfo : EIATTR_MERCURY_ISA_VERSION
	.align		4
.L_37:
        /*003c*/ 	.byte	0x03, 0x5f
        /*003e*/ 	.short	0x0101


	//----- nvinfo : EIATTR_INT_WARP_WIDE_INSTR_OFFSETS
	.align		4
        /*0040*/ 	.byte	0x04, 0x31
        /*0042*/ 	.short	(.L_39 - .L_38)


	//   ....[0]....
.L_38:
        /*0044*/ 	.word	0x000015a0


	//   ....[1]....
        /*0048*/ 	.word	0x00001640


	//   ....[2]....
        /*004c*/ 	.word	0x00006f30


	//   ....[3]....
        /*0050*/ 	.word	0x00006f60


	//   ....[4]....
        /*0054*/ 	.word	0x00006fb0


	//   ....[5]....
        /*0058*/ 	.word	0x00007a40


	//   ....[6]....
        /*005c*/ 	.word	0x00007af0


	//----- nvinfo : EIATTR_COOP_GROUP_MASK_REGIDS
	.align		4
.L_39:
        /*0060*/ 	.byte	0x04, 0x29
        /*0062*/ 	.short	(.L_41 - .L_40)


	//   ....[0]....
.L_40:
        /*0064*/ 	.word	0xffffffff


	//   ....[1]....
        /*0068*/ 	.word	0xffffffff


	//   ....[2]....
        /*006c*/ 	.word	0xffffffff


	//   ....[3]....
        /*0070*/ 	.word	0xffffffff


	//   ....[4]....
        /*0074*/ 	.word	0xffffffff


	//   ....[5]....
        /*0078*/ 	.word	0xffffffff


	//   ....[6]....
        /*007c*/ 	.word	0xffffffff


	//   ....[7]....
        /*0080*/ 	.word	0xffffffff


	//   ....[8]....
        /*0084*/ 	.word	0xffffffff


	//   ....[9]....
        /*0088*/ 	.word	0xffffffff


	//   ....[10]....
        /*008c*/ 	.word	0xffffffff


	//   ....[11]....
        /*0090*/ 	.word	0xffffffff


	//   ....[12]....
        /*0094*/ 	.word	0xffffffff


	//   ....[13]....
        /*0098*/ 	.word	0xffffffff


	//----- nvinfo : EIATTR_COOP_GROUP_INSTR_OFFSETS
	.align		4
.L_41:
        /*009c*/ 	.byte	0x04, 0x28
        /*009e*/ 	.short	(.L_43 - .L_42)


	//   ....[0]....
.L_42:
        /*00a0*/ 	.word	0x000000c0


	//   ....[1]....
        /*00a4*/ 	.word	0x00000500


	//   ....[2]....
        /*00a8*/ 	.word	0x00000f70


	//   ....[3]....
        /*00ac*/ 	.word	0x000010a0


	//   ....[4]....
        /*00b0*/ 	.word	0x00001190


	//   ....[5]....
        /*00b4*/ 	.word	0x000012f0


	//   ....[6]....
        /*00b8*/ 	.word	0x00001480


	//   ....[7]....
        /*00bc*/ 	.word	0x000016c0


	//   ....[8]....
        /*00c0*/ 	.word	0x00002a10


	//   ....[9]....
        /*00c4*/ 	.word	0x00005e70


	//   ....[10]....
        /*00c8*/ 	.word	0x00006340


	//   ....[11]....
        /*00cc*/ 	.word	0x00006370


	//   ....[12]....
        /*00d0*/ 	.word	0x00006e50


	//   ....[13]....
        /*00d4*/ 	.word	0x00007050


	//----- nvinfo : EIATTR_VRC_CTA_INIT_COUNT
	.align		4
.L_43:
        /*00d8*/ 	.byte	0x02, 0x4a
        /*00da*/ 	.byte	0x80
	.zero		1


	//----- nvinfo : EIATTR_SYSCALL_OFFSETS
	.align		4
        /*00dc*/ 	.byte	0x04, 0x46
        /*00de*/ 	.short	(.L_45 - .L_44)


	//   ....[0]....
.L_44:
        /*00e0*/ 	.word	0x000085c0


	//   ....[1]....
        /*00e4*/ 	.word	0x00008700


	//   ....[2]....
        /*00e8*/ 	.word	0x00008e20


	//----- nvinfo : EIATTR_MBARRIER_INSTR_OFFSETS
	.align		4
.L_45:
        /*00ec*/ 	.byte	0x04, 0x39
        /*00ee*/ 	.short	(.L_47 - .L_46)


	//   ....[0]....
.L_46:
        /*00f0*/ 	.word	0x00000650
        /*00f4*/ 	.word	0x000000ff
        /*00f8*/ 	.word	0x00000000
        /*00fc*/ 	.short	0x0100
        /*00fe*/ 	.byte	0x06
	.zero		1


	//   ....[1]....
        /*0100*/ 	.word	0x00000660
        /*0104*/ 	.word	0x000000ff
        /*0108*/ 	.word	0x00000240
        /*010c*/ 	.short	0x0100
        /*010e*/ 	.byte	0x06
	.zero		1


	//   ....[2]....
        /*0110*/ 	.word	0x00000670
        /*0114*/ 	.word	0x000000ff
        /*0118*/ 	.word	0x00000008
        /*011c*/ 	.short	0x0100
        /*011e*/ 	.byte	0x06
	.zero		1


	//   ....[3]....
        /*0120*/ 	.word	0x00000680
        /*0124*/ 	.word	0x000000ff
        /*0128*/ 	.word	0x00000248
        /*012c*/ 	.short	0x0100
        /*012e*/ 	.byte	0x06
	.zero		1


	//   ....[4]....
        /*0130*/ 	.word	0x00000690
        /*0134*/ 	.word	0x000000ff
        /*0138*/ 	.word	0x00000010
        /*013c*/ 	.short	0x0100
        /*013e*/ 	.byte	0x06
	.zero		1


	//   ....[5]....
        /*0140*/ 	.word	0x000006a0
        /*0144*/ 	.word	0x000000ff
        /*0148*/ 	.word	0x00000250
        /*014c*/ 	.short	0x0100
        /*014e*/ 	.byte	0x06
	.zero		1


	//   ....[6]....
        /*0150*/ 	.word	0x000006b0
        /*0154*/ 	.word	0x000000ff
        /*0158*/ 	.word	0x00000018
        /*015c*/ 	.short	0x0100
        /*015e*/ 	.byte	0x06
	.zero		1


	//   ....[7]....
        /*0160*/ 	.word	0x000006c0
        /*0164*/ 	.word	0x000000ff
        /*0168*/ 	.word	0x00000258
        /*016c*/ 	.short	0x0100
        /*016e*/ 	.byte	0x06
	.zero		1


	//   ....[8]....
        /*0170*/ 	.word	0x000006d0
        /*0174*/ 	.word	0x000000ff
        /*0178*/ 	.word	0x00000020
        /*017c*/ 	.short	0x0100
        /*017e*/ 	.byte	0x06
	.zero		1


	//   ....[9]....
        /*0180*/ 	.word	0x000006e0
        /*0184*/ 	.word	0x000000ff
        /*0188*/ 	.word	0x00000260
        /*018c*/ 	.short	0x0100
        /*018e*/ 	.byte	0x06
	.zero		1


	//   ....[10]....
        /*0190*/ 	.word	0x000006f0
        /*0194*/ 	.word	0x000000ff
        /*0198*/ 	.word	0x00000028
        /*019c*/ 	.short	0x0100
        /*019e*/ 	.byte	0x06
	.zero		1


	//   ....[11]....
        /*01a0*/ 	.word	0x00000700
        /*01a4*/ 	.word	0x000000ff
        /*01a8*/ 	.word	0x00000268
        /*01ac*/ 	.short	0x0100
        /*01ae*/ 	.byte	0x06
	.zero		1


	//   ....[12]....
        /*01b0*/ 	.word	0x00000710
        /*01b4*/ 	.word	0x000000ff
        /*01b8*/ 	.word	0x00000030
        /*01bc*/ 	.short	0x0100
        /*01be*/ 	.byte	0x06
	.zero		1


	//   ....[13]....
        /*01c0*/ 	.word	0x00000720
        /*01c4*/ 	.word	0x000000ff
        /*01c8*/ 	.word	0x00000270
        /*01cc*/ 	.short	0x0100
        /*01ce*/ 	.byte	0x06
	.zero		1


	//   ....[14]....
        /*01d0*/ 	.word	0x00000730
        /*01d4*/ 	.word	0x000000ff
        /*01d8*/ 	.word	0x00000038
        /*01dc*/ 	.short	0x0100
        /*01de*/ 	.byte	0x06
	.zero		1


	//   ....[15]....
        /*01e0*/ 	.word	0x00000740
        /*01e4*/ 	.word	0x000000ff
        /*01e8*/ 	.word	0x00000278
        /*01ec*/ 	.short	0x0100
        /*01ee*/ 	.byte	0x06
	.zero		1


	//   ....[16]....
        /*01f0*/ 	.word	0x00000750
        /*01f4*/ 	.word	0x000000ff
        /*01f8*/ 	.word	0x00000040
        /*01fc*/ 	.short	0x0100
        /*01fe*/ 	.byte	0x06
	.zero		1


	//   ....[17]....
        /*0200*/ 	.word	0x00000760
        /*0204*/ 	.word	0x000000ff
        /*0208*/ 	.word	0x00000280
        /*020c*/ 	.short	0x0100
        /*020e*/ 	.byte	0x06
	.zero		1


	//   ....[18]....
        /*0210*/ 	.word	0x00000770
        /*0214*/ 	.word	0x000000ff
        /*0218*/ 	.word	0x00000048
        /*021c*/ 	.short	0x0100
        /*021e*/ 	.byte	0x06
	.zero		1


	//   ....[19]....
        /*0220*/ 	.word	0x00000780
        /*0224*/ 	.word	0x000000ff
        /*0228*/ 	.word	0x00000288
        /*022c*/ 	.short	0x0100
        /*022e*/ 	.byte	0x06
	.zero		1


	//   ....[20]....
        /*0230*/ 	.word	0x00000790
        /*0234*/ 	.word	0x000000ff
        /*0238*/ 	.word	0x00000050
        /*023c*/ 	.short	0x0100
        /*023e*/ 	.byte	0x06
	.zero		1


	//   ....[21]....
        /*0240*/ 	.word	0x000007a0
        /*0244*/ 	.word	0x000000ff
        /*0248*/ 	.word	0x00000290
        /*024c*/ 	.short	0x0100
        /*024e*/ 	.byte	0x06
	.zero		1


	//   ....[22]....
        /*0250*/ 	.word	0x000007b0
        /*0254*/ 	.word	0x000000ff
        /*0258*/ 	.word	0x00000058
        /*025c*/ 	.short	0x0100
        /*025e*/ 	.byte	0x06
	.zero		1


	//   ....[23]....
        /*0260*/ 	.word	0x000007c0
        /*0264*/ 	.word	0x000000ff
        /*0268*/ 	.word	0x00000298
        /*026c*/ 	.short	0x0100
        /*026e*/ 	.byte	0x06
	.zero		1


	//   ....[24]....
        /*0270*/ 	.word	0x000007d0
        /*0274*/ 	.word	0x000000ff
        /*0278*/ 	.word	0x00000060
        /*027c*/ 	.short	0x0100
        /*027e*/ 	.byte	0x06
	.zero		1


	//   ....[25]....
        /*0280*/ 	.word	0x000007e0
        /*0284*/ 	.word	0x000000ff
        /*0288*/ 	.word	0x000002a0
        /*028c*/ 	.short	0x0100
        /*028e*/ 	.byte	0x06
	.zero		1


	//   ....[26]....
        /*0290*/ 	.word	0x000007f0
        /*0294*/ 	.word	0x000000ff
        /*0298*/ 	.word	0x00000068
        /*029c*/ 	.short	0x0100
        /*029e*/ 	.byte	0x06
	.zero		1


	//   ....[27]....
        /*02a0*/ 	.word	0x00000800
        /*02a4*/ 	.word	0x000000ff
        /*02a8*/ 	.word	0x000002a8
        /*02ac*/ 	.short	0x0100
        /*02ae*/ 	.byte	0x06
	.zero		1


	//   ....[28]....
        /*02b0*/ 	.word	0x00000810
        /*02b4*/ 	.word	0x000000ff
        /*02b8*/ 	.word	0x00000070
        /*02bc*/ 	.short	0x0100
        /*02be*/ 	.byte	0x06
	.zero		1


	//   ....[29]....
        /*02c0*/ 	.word	0x00000820
        /*02c4*/ 	.word	0x000000ff
        /*02c8*/ 	.word	0x000002b0
        /*02cc*/ 	.short	0x0100
        /*02ce*/ 	.byte	0x06
	.zero		1


	//   ....[30]....
        /*02d0*/ 	.word	0x00000830
        /*02d4*/ 	.word	0x000000ff
        /*02d8*/ 	.word	0x00000078
        /*02dc*/ 	.short	0x0100
        /*02de*/ 	.byte	0x06
	.zero		1


	//   ....[31]....
        /*02e0*/ 	.word	0x00000840
        /*02e4*/ 	.word	0x000000ff
        /*02e8*/ 	.word	0x000002b8
        /*02ec*/ 	.short	0x0100
        /*02ee*/ 	.byte	0x06
	.zero		1


	//   ....[32]....
        /*02f0*/ 	.word	0x00000850
        /*02f4*/ 	.word	0x000000ff
        /*02f8*/ 	.word	0x00000080
        /*02fc*/ 	.short	0x0100
        /*02fe*/ 	.byte	0x06
	.zero		1


	//   ....[33]....
        /*0300*/ 	.word	0x00000860
        /*0304*/ 	.word	0x000000ff
        /*0308*/ 	.word	0x000002c0
        /*030c*/ 	.short	0x0100
        /*030e*/ 	.byte	0x06
	.zero		1


	//   ....[34]....
        /*0310*/ 	.word	0x00000870
        /*0314*/ 	.word	0x000000ff
        /*0318*/ 	.word	0x00000088
        /*031c*/ 	.short	0x0100
        /*031e*/ 	.byte	0x06
	.zero		1


	//   ....[35]....
        /*0320*/ 	.word	0x00000880
        /*0324*/ 	.word	0x000000ff
        /*0328*/ 	.word	0x000002c8
        /*032c*/ 	.short	0x0100
        /*032e*/ 	.byte	0x06
	.zero		1


	//   ....[36]....
        /*0330*/ 	.word	0x00000890
        /*0334*/ 	.word	0x000000ff
        /*0338*/ 	.word	0x00000090
        /*033c*/ 	.short	0x0100
        /*033e*/ 	.byte	0x06
	.zero		1


	//   ....[37]....
        /*0340*/ 	.word	0x000008a0
        /*0344*/ 	.word	0x000000ff
        /*0348*/ 	.word	0x000002d0
        /*034c*/ 	.short	0x0100
        /*034e*/ 	.byte	0x06
	.zero		1


	//   ....[38]....
        /*0350*/ 	.word	0x000008b0
        /*0354*/ 	.word	0x000000ff
        /*0358*/ 	.word	0x00000098
        /*035c*/ 	.short	0x0100
        /*035e*/ 	.byte	0x06
	.zero		1


	//   ....[39]....
        /*0360*/ 	.word	0x000008c0
        /*0364*/ 	.word	0x000000ff
        /*0368*/ 	.word	0x000002d8
        /*036c*/ 	.short	0x0100
        /*036e*/ 	.byte	0x06
	.zero		1


	//   ....[40]....
        /*0370*/ 	.word	0x000008d0
        /*0374*/ 	.word	0x000000ff
        /*0378*/ 	.word	0x000000a0
        /*037c*/ 	.short	0x0100
        /*037e*/ 	.byte	0x06
	.zero		1


	//   ....[41]....
        /*0380*/ 	.word	0x000008e0
        /*0384*/ 	.word	0x000000ff
        /*0388*/ 	.word	0x000002e0
        /*038c*/ 	.short	0x0100
        /*038e*/ 	.byte	0x06
	.zero		1


	//   ....[42]....
        /*0390*/ 	.word	0x000008f0
        /*0394*/ 	.word	0x000000ff
        /*0398*/ 	.word	0x000000a8
        /*039c*/ 	.short	0x0100
        /*039e*/ 	.byte	0x06
	.zero		1


	//   ....[43]....
        /*03a0*/ 	.word	0x00000900
        /*03a4*/ 	.word	0x000000ff
        /*03a8*/ 	.word	0x000002e8
        /*03ac*/ 	.short	0x0100
        /*03ae*/ 	.byte	0x06
	.zero		1


	//   ....[44]....
        /*03b0*/ 	.word	0x00000910
        /*03b4*/ 	.word	0x000000ff
        /*03b8*/ 	.word	0x000000b0
        /*03bc*/ 	.short	0x0100
        /*03be*/ 	.byte	0x06
	.zero		1


	//   ....[45]....
        /*03c0*/ 	.word	0x00000920
        /*03c4*/ 	.word	0x000000ff
        /*03c8*/ 	.word	0x000002f0
        /*03cc*/ 	.short	0x0100
        /*03ce*/ 	.byte	0x06
	.zero		1


	//   ....[46]....
        /*03d0*/ 	.word	0x00000930
        /*03d4*/ 	.word	0x000000ff
        /*03d8*/ 	.word	0x000000b8
        /*03dc*/ 	.short	0x0100
        /*03de*/ 	.byte	0x06
	.zero		1


	//   ....[47]....
        /*03e0*/ 	.word	0x00000940
        /*03e4*/ 	.word	0x000000ff
        /*03e8*/ 	.word	0x000002f8
        /*03ec*/ 	.short	0x0100
        /*03ee*/ 	.byte	0x06
	.zero		1


	//   ....[48]....
        /*03f0*/ 	.word	0x00000950
        /*03f4*/ 	.word	0x000000ff
        /*03f8*/ 	.word	0x000000c0
        /*03fc*/ 	.short	0x0100
        /*03fe*/ 	.byte	0x06
	.zero		1


	//   ....[49]....
        /*0400*/ 	.word	0x00000960
        /*0404*/ 	.word	0x000000ff
        /*0408*/ 	.word	0x00000300
        /*040c*/ 	.short	0x0100
        /*040e*/ 	.byte	0x06
	.zero		1


	//   ....[50]....
        /*0410*/ 	.word	0x00000970
        /*0414*/ 	.word	0x000000ff
        /*0418*/ 	.word	0x000000c8
        /*041c*/ 	.short	0x0100
        /*041e*/ 	.byte	0x06
	.zero		1


	//   ....[51]....
        /*0420*/ 	.word	0x00000980
        /*0424*/ 	.word	0x000000ff
        /*0428*/ 	.word	0x00000308
        /*042c*/ 	.short	0x0100
        /*042e*/ 	.byte	0x06
	.zero		1


	//   ....[52]....
        /*0430*/ 	.word	0x00000990
        /*0434*/ 	.word	0x000000ff
        /*0438*/ 	.word	0x000000d0
        /*043c*/ 	.short	0x0100
        /*043e*/ 	.byte	0x06
	.zero		1


	//   ....[53]....
        /*0440*/ 	.word	0x000009a0
        /*0444*/ 	.word	0x000000ff
        /*0448*/ 	.word	0x00000310
        /*044c*/ 	.short	0x0100
        /*044e*/ 	.byte	0x06
	.zero		1


	//   ....[54]....
        /*0450*/ 	.word	0x000009b0
        /*0454*/ 	.word	0x000000ff
        /*0458*/ 	.word	0x000000d8
        /*045c*/ 	.short	0x0100
        /*045e*/ 	.byte	0x06
	.zero		1


	//   ....[55]....
        /*0460*/ 	.word	0x000009c0
        /*0464*/ 	.word	0x000000ff
        /*0468*/ 	.word	0x00000318
        /*046c*/ 	.short	0x0100
        /*046e*/ 	.byte	0x06
	.zero		1


	//   ....[56]....
        /*0470*/ 	.word	0x000009d0
        /*0474*/ 	.word	0x000000ff
        /*0478*/ 	.word	0x000000e0
        /*047c*/ 	.short	0x0100
        /*047e*/ 	.byte	0x06
	.zero		1


	//   ....[57]....
        /*0480*/ 	.word	0x000009e0
        /*0484*/ 	.word	0x000000ff
        /*0488*/ 	.word	0x00000320
        /*048c*/ 	.short	0x0100
        /*048e*/ 	.byte	0x06
	.zero		1


	//   ....[58]....
        /*0490*/ 	.word	0x000009f0
        /*0494*/ 	.word	0x000000ff
        /*0498*/ 	.word	0x000000e8
        /*049c*/ 	.short	0x0100
        /*049e*/ 	.byte	0x06
	.zero		1


	//   ....[59]....
        /*04a0*/ 	.word	0x00000a00
        /*04a4*/ 	.word	0x000000ff
        /*04a8*/ 	.word	0x00000328
        /*04ac*/ 	.short	0x0100
        /*04ae*/ 	.byte	0x06
	.zero		1


	//   ....[60]....
        /*04b0*/ 	.word	0x00000a10
        /*04b4*/ 	.word	0x000000ff
        /*04b8*/ 	.word	0x000000f0
        /*04bc*/ 	.short	0x0100
        /*04be*/ 	.byte	0x06
	.zero		1


	//   ....[61]....
        /*04c0*/ 	.word	0x00000a20
        /*04c4*/ 	.word	0x000000ff
        /*04c8*/ 	.word	0x00000330
        /*04cc*/ 	.short	0x0100
        /*04ce*/ 	.byte	0x06
	.zero		1


	//   ....[62]....
        /*04d0*/ 	.word	0x00000a30
        /*04d4*/ 	.word	0x000000ff
        /*04d8*/ 	.word	0x000000f8
        /*04dc*/ 	.short	0x0100
        /*04de*/ 	.byte	0x06
	.zero		1


	//   ....[63]....
        /*04e0*/ 	.word	0x00000a40
        /*04e4*/ 	.word	0x000000ff
        /*04e8*/ 	.word	0x00000338
        /*04ec*/ 	.short	0x0100
        /*04ee*/ 	.byte	0x06
	.zero		1


	//   ....[64]....
        /*04f0*/ 	.word	0x00000a50
        /*04f4*/ 	.word	0x000000ff
        /*04f8*/ 	.word	0x00000100
        /*04fc*/ 	.short	0x0100
        /*04fe*/ 	.byte	0x06
	.zero		1


	//   ....[65]....
        /*0500*/ 	.word	0x00000a60
        /*0504*/ 	.word	0x000000ff
        /*0508*/ 	.word	0x00000340
        /*050c*/ 	.short	0x0100
        /*050e*/ 	.byte	0x06
	.zero		1


	//   ....[66]....
        /*0510*/ 	.word	0x00000a70
        /*0514*/ 	.word	0x000000ff
        /*0518*/ 	.word	0x00000108
        /*051c*/ 	.short	0x0100
        /*051e*/ 	.byte	0x06
	.zero		1


	//   ....[67]....
        /*0520*/ 	.word	0x00000a80
        /*0524*/ 	.word	0x000000ff
        /*0528*/ 	.word	0x00000348
        /*052c*/ 	.short	0x0100
        /*052e*/ 	.byte	0x06
	.zero		1


	//   ....[68]....
        /*0530*/ 	.word	0x00000a90
        /*0534*/ 	.word	0x000000ff
        /*0538*/ 	.word	0x00000110
        /*053c*/ 	.short	0x0100
        /*053e*/ 	.byte	0x06
	.zero		1


	//   ....[69]....
        /*0540*/ 	.word	0x00000aa0
        /*0544*/ 	.word	0x000000ff
        /*0548*/ 	.word	0x00000350
        /*054c*/ 	.short	0x0100
        /*054e*/ 	.byte	0x06
	.zero		1


	//   ....[70]....
        /*0550*/ 	.word	0x00000ab0
        /*0554*/ 	.word	0x000000ff
        /*0558*/ 	.word	0x00000118
        /*055c*/ 	.short	0x0100
        /*055e*/ 	.byte	0x06
	.zero		1


	//   ....[71]....
        /*0560*/ 	.word	0x00000ac0
        /*0564*/ 	.word	0x000000ff
        /*0568*/ 	.word	0x00000358
        /*056c*/ 	.short	0x0100
        /*056e*/ 	.byte	0x06
	.zero		1


	//   ....[72]....
        /*0570*/ 	.word	0x00000ad0
        /*0574*/ 	.word	0x000000ff
        /*0578*/ 	.word	0x00000120
        /*057c*/ 	.short	0x0100
        /*057e*/ 	.byte	0x06
	.zero		1


	//   ....[73]....
        /*0580*/ 	.word	0x00000ae0
        /*0584*/ 	.word	0x000000ff
        /*0588*/ 	.word	0x00000360
        /*058c*/ 	.short	0x0100
        /*058e*/ 	.byte	0x06
	.zero		1


	//   ....[74]....
        /*0590*/ 	.word	0x00000af0
        /*0594*/ 	.word	0x000000ff
        /*0598*/ 	.word	0x00000128
        /*059c*/ 	.short	0x0100
        /*059e*/ 	.byte	0x06
	.zero		1


	//   ....[75]....
        /*05a0*/ 	.word	0x00000b00
        /*05a4*/ 	.word	0x000000ff
        /*05a8*/ 	.word	0x00000368
        /*05ac*/ 	.short	0x0100
        /*05ae*/ 	.byte	0x06
	.zero		1


	//   ....[76]....
        /*05b0*/ 	.word	0x00000b10
        /*05b4*/ 	.word	0x000000ff
        /*05b8*/ 	.word	0x00000130
        /*05bc*/ 	.short	0x0100
        /*05be*/ 	.byte	0x06
	.zero		1


	//   ....[77]....
        /*05c0*/ 	.word	0x00000b20
        /*05c4*/ 	.word	0x000000ff
        /*05c8*/ 	.word	0x00000370
        /*05cc*/ 	.short	0x0100
        /*05ce*/ 	.byte	0x06
	.zero		1


	//   ....[78]....
        /*05d0*/ 	.word	0x00000b30
        /*05d4*/ 	.word	0x000000ff
        /*05d8*/ 	.word	0x00000138
        /*05dc*/ 	.short	0x0100
        /*05de*/ 	.byte	0x06
	.zero		1


	//   ....[79]....
        /*05e0*/ 	.word	0x00000b40
        /*05e4*/ 	.word	0x000000ff
        /*05e8*/ 	.word	0x00000378
        /*05ec*/ 	.short	0x0100
        /*05ee*/ 	.byte	0x06
	.zero		1


	//   ....[80]....
        /*05f0*/ 	.word	0x00000b50
        /*05f4*/ 	.word	0x000000ff
        /*05f8*/ 	.word	0x00000140
        /*05fc*/ 	.short	0x0100
        /*05fe*/ 	.byte	0x06
	.zero		1


	//   ....[81]....
        /*0600*/ 	.word	0x00000b60
        /*0604*/ 	.word	0x000000ff
        /*0608*/ 	.word	0x00000380
        /*060c*/ 	.short	0x0100
        /*060e*/ 	.byte	0x06
	.zero		1


	//   ....[82]....
        /*0610*/ 	.word	0x00000b70
        /*0614*/ 	.word	0x000000ff
        /*0618*/ 	.word	0x00000148
        /*061c*/ 	.short	0x0100
        /*061e*/ 	.byte	0x06
	.zero		1


	//   ....[83]....
        /*0620*/ 	.word	0x00000b80
        /*0624*/ 	.word	0x000000ff
        /*0628*/ 	.word	0x00000388
        /*062c*/ 	.short	0x0100
        /*062e*/ 	.byte	0x06
	.zero		1


	//   ....[84]....
        /*0630*/ 	.word	0x00000b90
        /*0634*/ 	.word	0x000000ff
        /*0638*/ 	.word	0x00000150
        /*063c*/ 	.short	0x0100
        /*063e*/ 	.byte	0x06
	.zero		1


	//   ....[85]....
        /*0640*/ 	.word	0x00000ba0
        /*0644*/ 	.word	0x000000ff
        /*0648*/ 	.word	0x00000390
        /*064c*/ 	.short	0x0100
        /*064e*/ 	.byte	0x06
	.zero		1


	//   ....[86]....
        /*0650*/ 	.word	0x00000bb0
        /*0654*/ 	.word	0x000000ff
        /*0658*/ 	.word	0x00000158
        /*065c*/ 	.short	0x0100
        /*065e*/ 	.byte	0x06
	.zero		1


	//   ....[87]....
        /*0660*/ 	.word	0x00000bc0
        /*0664*/ 	.word	0x000000ff
        /*0668*/ 	.word	0x00000398
        /*066c*/ 	.short	0x0100
        /*066e*/ 	.byte	0x06
	.zero		1


	//   ....[88]....
        /*0670*/ 	.word	0x00000bd0
        /*0674*/ 	.word	0x000000ff
        /*0678*/ 	.word	0x00000160
        /*067c*/ 	.short	0x0100
        /*067e*/ 	.byte	0x06
	.zero		1


	//   ....[89]....
        /*0680*/ 	.word	0x00000be0
        /*0684*/ 	.word	0x000000ff
        /*0688*/ 	.word	0x000003a0
        /*068c*/ 	.short	0x0100
        /*068e*/ 	.byte	0x06
	.zero		1


	//   ....[90]....
        /*0690*/ 	.word	0x00000bf0
        /*0694*/ 	.word	0x000000ff
        /*0698*/ 	.word	0x00000168
        /*069c*/ 	.short	0x0100
        /*069e*/ 	.byte	0x06
	.zero		1


	//   ....[91]....
        /*06a0*/ 	.word	0x00000c00
        /*06a4*/ 	.word	0x000000ff
        /*06a8*/ 	.word	0x000003a8
        /*06ac*/ 	.short	0x0100
        /*06ae*/ 	.byte	0x06
	.zero		1


	//   ....[92]....
        /*06b0*/ 	.word	0x00000c10
        /*06b4*/ 	.word	0x000000ff
        /*06b8*/ 	.word	0x00000170
        /*06bc*/ 	.short	0x0100
        /*06be*/ 	.byte	0x06
	.zero		1


	//   ....[93]....
        /*06c0*/ 	.word	0x00000c20
        /*06c4*/ 	.word	0x000000ff
        /*06c8*/ 	.word	0x000003b0
        /*06cc*/ 	.short	0x0100
        /*06ce*/ 	.byte	0x06
	.zero		1


	//   ....[94]....
        /*06d0*/ 	.word	0x00000c30
        /*06d4*/ 	.word	0x000000ff
        /*06d8*/ 	.word	0x00000178
        /*06dc*/ 	.short	0x0100
        /*06de*/ 	.byte	0x06
	.zero		1


	//   ....[95]....
        /*06e0*/ 	.word	0x00000c40
        /*06e4*/ 	.word	0x000000ff
        /*06e8*/ 	.word	0x000003b8
        /*06ec*/ 	.short	0x0100
        /*06ee*/ 	.byte	0x06
	.zero		1


	//   ....[96]....
        /*06f0*/ 	.word	0x00000c50
        /*06f4*/ 	.word	0x000000ff
        /*06f8*/ 	.word	0x00000180
        /*06fc*/ 	.short	0x0100
        /*06fe*/ 	.byte	0x06
	.zero		1


	//   ....[97]....
        /*0700*/ 	.word	0x00000c60
        /*0704*/ 	.word	0x000000ff
        /*0708*/ 	.word	0x000003c0
        /*070c*/ 	.short	0x0100
        /*070e*/ 	.byte	0x06
	.zero		1


	//   ....[98]....
        /*0710*/ 	.word	0x00000c70
        /*0714*/ 	.word	0x000000ff
        /*0718*/ 	.word	0x00000188
        /*071c*/ 	.short	0x0100
        /*071e*/ 	.byte	0x06
	.zero		1


	//   ....[99]....
        /*0720*/ 	.word	0x00000c80
        /*0724*/ 	.word	0x000000ff
        /*0728*/ 	.word	0x000003c8
        /*072c*/ 	.short	0x0100
        /*072e*/ 	.byte	0x06
	.zero		1


	//   ....[100]....
        /*0730*/ 	.word	0x00000c90
        /*0734*/ 	.word	0x000000ff
        /*0738*/ 	.word	0x00000190
        /*073c*/ 	.short	0x0100
        /*073e*/ 	.byte	0x06
	.zero		1


	//   ....[101]....
        /*0740*/ 	.word	0x00000ca0
        /*0744*/ 	.word	0x000000ff
        /*0748*/ 	.word	0x000003d0
        /*074c*/ 	.short	0x0100
        /*074e*/ 	.byte	0x06
	.zero		1


	//   ....[102]....
        /*0750*/ 	.word	0x00000cb0
        /*0754*/ 	.word	0x000000ff
        /*0758*/ 	.word	0x00000198
        /*075c*/ 	.short	0x0100
        /*075e*/ 	.byte	0x06
	.zero		1


	//   ....[103]....
        /*0760*/ 	.word	0x00000cc0
        /*0764*/ 	.word	0x000000ff
        /*0768*/ 	.word	0x000003d8
        /*076c*/ 	.short	0x0100
        /*076e*/ 	.byte	0x06
	.zero		1


	//   ....[104]....
        /*0770*/ 	.word	0x00000cd0
        /*0774*/ 	.word	0x000000ff
        /*0778*/ 	.word	0x000001a0
        /*077c*/ 	.short	0x0100
        /*077e*/ 	.byte	0x06
	.zero		1


	//   ....[105]....
        /*0780*/ 	.word	0x00000ce0
        /*0784*/ 	.word	0x000000ff
        /*0788*/ 	.word	0x000003e0
        /*078c*/ 	.short	0x0100
        /*078e*/ 	.byte	0x06
	.zero		1


	//   ....[106]....
        /*0790*/ 	.word	0x00000cf0
        /*0794*/ 	.word	0x000000ff
        /*0798*/ 	.word	0x000001a8
        /*079c*/ 	.short	0x0100
        /*079e*/ 	.byte	0x06
	.zero		1


	//   ....[107]....
        /*07a0*/ 	.word	0x00000d00
        /*07a4*/ 	.word	0x000000ff
        /*07a8*/ 	.word	0x000003e8
        /*07ac*/ 	.short	0x0100
        /*07ae*/ 	.byte	0x06
	.zero		1


	//   ....[108]....
        /*07b0*/ 	.word	0x00000d10
        /*07b4*/ 	.word	0x000000ff
        /*07b8*/ 	.word	0x000001b0
        /*07bc*/ 	.short	0x0100
        /*07be*/ 	.byte	0x06
	.zero		1


	//   ....[109]....
        /*07c0*/ 	.word	0x00000d20
        /*07c4*/ 	.word	0x000000ff
        /*07c8*/ 	.word	0x000003f0
        /*07cc*/ 	.short	0x0100
        /*07ce*/ 	.byte	0x06
	.zero		1


	//   ....[110]....
        /*07d0*/ 	.word	0x00000d30
        /*07d4*/ 	.word	0x000000ff
        /*07d8*/ 	.word	0x000001b8
        /*07dc*/ 	.short	0x0100
        /*07de*/ 	.byte	0x06
	.zero		1


	//   ....[111]....
        /*07e0*/ 	.word	0x00000d40
        /*07e4*/ 	.word	0x000000ff
        /*07e8*/ 	.word	0x000003f8
        /*07ec*/ 	.short	0x0100
        /*07ee*/ 	.byte	0x06
	.zero		1


	//   ....[112]....
        /*07f0*/ 	.word	0x00000d50
        /*07f4*/ 	.word	0x000000ff
        /*07f8*/ 	.word	0x000001c0
        /*07fc*/ 	.short	0x0100
        /*07fe*/ 	.byte	0x06
	.zero		1


	//   ....[113]....
        /*0800*/ 	.word	0x00000d60
        /*0804*/ 	.word	0x000000ff
        /*0808*/ 	.word	0x00000400
        /*080c*/ 	.short	0x0100
        /*080e*/ 	.byte	0x06
	.zero		1


	//   ....[114]....
        /*0810*/ 	.word	0x00000d70
        /*0814*/ 	.word	0x000000ff
        /*0818*/ 	.word	0x000001c8
        /*081c*/ 	.short	0x0100
        /*081e*/ 	.byte	0x06
	.zero		1


	//   ....[115]....
        /*0820*/ 	.word	0x00000d80
        /*0824*/ 	.word	0x000000ff
        /*0828*/ 	.word	0x00000408
        /*082c*/ 	.short	0x0100
        /*082e*/ 	.byte	0x06
	.zero		1


	//   ....[116]....
        /*0830*/ 	.word	0x00000d90
        /*0834*/ 	.word	0x000000ff
        /*0838*/ 	.word	0x000001d0
        /*083c*/ 	.short	0x0100
        /*083e*/ 	.byte	0x06
	.zero		1


	//   ....[117]....
        /*0840*/ 	.word	0x00000da0
        /*0844*/ 	.word	0x000000ff
        /*0848*/ 	.word	0x00000410
        /*084c*/ 	.short	0x0100
        /*084e*/ 	.byte	0x06
	.zero		1


	//   ....[118]....
        /*0850*/ 	.word	0x00000db0
        /*0854*/ 	.word	0x000000ff
        /*0858*/ 	.word	0x000001d8
        /*085c*/ 	.short	0x0100
        /*085e*/ 	.byte	0x06
	.zero		1


	//   ....[119]....
        /*0860*/ 	.word	0x00000dc0
        /*0864*/ 	.word	0x000000ff
        /*0868*/ 	.word	0x00000418
        /*086c*/ 	.short	0x0100
        /*086e*/ 	.byte	0x06
	.zero		1


	//   ....[120]....
        /*0870*/ 	.word	0x00000dd0
        /*0874*/ 	.word	0x000000ff
        /*0878*/ 	.word	0x000001e0
        /*087c*/ 	.short	0x0100
        /*087e*/ 	.byte	0x06
	.zero		1


	//   ....[121]....
        /*0880*/ 	.word	0x00000de0
        /*0884*/ 	.word	0x000000ff
        /*0888*/ 	.word	0x00000420
        /*088c*/ 	.short	0x0100
        /*088e*/ 	.byte	0x06
	.zero		1


	//   ....[122]....
        /*0890*/ 	.word	0x00000df0
        /*0894*/ 	.word	0x000000ff
        /*0898*/ 	.word	0x000001e8
        /*089c*/ 	.short	0x0100
        /*089e*/ 	.byte	0x06
	.zero		1


	//   ....[123]....
        /*08a0*/ 	.word	0x00000e00
        /*08a4*/ 	.word	0x000000ff
        /*08a8*/ 	.word	0x00000428
        /*08ac*/ 	.short	0x0100
        /*08ae*/ 	.byte	0x06
	.zero		1


	//   ....[124]....
        /*08b0*/ 	.word	0x00000e10
        /*08b4*/ 	.word	0x000000ff
        /*08b8*/ 	.word	0x000001f0
        /*08bc*/ 	.short	0x0100
        /*08be*/ 	.byte	0x06
	.zero		1


	//   ....[125]....
        /*08c0*/ 	.word	0x00000e20
        /*08c4*/ 	.word	0x000000ff
        /*08c8*/ 	.word	0x00000430
        /*08cc*/ 	.short	0x0100
        /*08ce*/ 	.byte	0x06
	.zero		1


	//   ....[126]....
        /*08d0*/ 	.word	0x00000e30
        /*08d4*/ 	.word	0x000000ff
        /*08d8*/ 	.word	0x000001f8
        /*08dc*/ 	.short	0x0100
        /*08de*/ 	.byte	0x06
	.zero		1


	//   ....[127]....
        /*08e0*/ 	.word	0x00000e40
        /*08e4*/ 	.word	0x000000ff
        /*08e8*/ 	.word	0x00000438
        /*08ec*/ 	.short	0x0100
        /*08ee*/ 	.byte	0x06
	.zero		1


	//   ....[128]....
        /*08f0*/ 	.word	0x00000e50
        /*08f4*/ 	.word	0x000000ff
        /*08f8*/ 	.word	0x00000200
        /*08fc*/ 	.short	0x0100
        /*08fe*/ 	.byte	0x06
	.zero		1


	//   ....[129]....
        /*0900*/ 	.word	0x00000e60
        /*0904*/ 	.word	0x000000ff
        /*0908*/ 	.word	0x00000440
        /*090c*/ 	.short	0x0100
        /*090e*/ 	.byte	0x06
	.zero		1


	//   ....[130]....
        /*0910*/ 	.word	0x00000e70
        /*0914*/ 	.word	0x000000ff
        /*0918*/ 	.word	0x00000208
        /*091c*/ 	.short	0x0100
        /*091e*/ 	.byte	0x06
	.zero		1


	//   ....[131]....
        /*0920*/ 	.word	0x00000e80
        /*0924*/ 	.word	0x000000ff
        /*0928*/ 	.word	0x00000448
        /*092c*/ 	.short	0x0100
        /*092e*/ 	.byte	0x06
	.zero		1


	//   ....[132]....
        /*0930*/ 	.word	0x00000e90
        /*0934*/ 	.word	0x000000ff
        /*0938*/ 	.word	0x00000210
        /*093c*/ 	.short	0x0100
        /*093e*/ 	.byte	0x06
	.zero		1


	//   ....[133]....
        /*0940*/ 	.word	0x00000ea0
        /*0944*/ 	.word	0x000000ff
        /*0948*/ 	.word	0x00000450
        /*094c*/ 	.short	0x0100
        /*094e*/ 	.byte	0x06
	.zero		1


	//   ....[134]....
        /*0950*/ 	.word	0x00000eb0
        /*0954*/ 	.word	0x000000ff
        /*0958*/ 	.word	0x00000218
        /*095c*/ 	.short	0x0100
        /*095e*/ 	.byte	0x06
	.zero		1


	//   ....[135]....
        /*0960*/ 	.word	0x00000ec0
        /*0964*/ 	.word	0x000000ff
        /*0968*/ 	.word	0x00000458
        /*096c*/ 	.short	0x0100
        /*096e*/ 	.byte	0x06
	.zero		1


	//   ....[136]....
        /*0970*/ 	.word	0x00000ed0
        /*0974*/ 	.word	0x000000ff
        /*0978*/ 	.word	0x00000220
        /*097c*/ 	.short	0x0100
        /*097e*/ 	.byte	0x06
	.zero		1


	//   ....[137]....
        /*0980*/ 	.word	0x00000ee0
        /*0984*/ 	.word	0x000000ff
        /*0988*/ 	.word	0x00000460
        /*098c*/ 	.short	0x0100
        /*098e*/ 	.byte	0x06
	.zero		1


	//   ....[138]....
        /*0990*/ 	.word	0x00000ef0
        /*0994*/ 	.word	0x000000ff
        /*0998*/ 	.word	0x00000228
        /*099c*/ 	.short	0x0100
        /*099e*/ 	.byte	0x06
	.zero		1


	//   ....[139]....
        /*09a0*/ 	.word	0x00000f00
        /*09a4*/ 	.word	0x000000ff
        /*09a8*/ 	.word	0x00000468
        /*09ac*/ 	.short	0x0100
        /*09ae*/ 	.byte	0x06
	.zero		1


	//   ....[140]....
        /*09b0*/ 	.word	0x00000f10
        /*09b4*/ 	.word	0x000000ff
        /*09b8*/ 	.word	0x00000230
        /*09bc*/ 	.short	0x0100
        /*09be*/ 	.byte	0x06
	.zero		1


	//   ....[141]....
        /*09c0*/ 	.word	0x00000f20
        /*09c4*/ 	.word	0x000000ff
        /*09c8*/ 	.word	0x00000470
        /*09cc*/ 	.short	0x0100
        /*09ce*/ 	.byte	0x06
	.zero		1


	//   ....[142]....
        /*09d0*/ 	.word	0x00000f30
        /*09d4*/ 	.word	0x000000ff
        /*09d8*/ 	.word	0x00000238
        /*09dc*/ 	.short	0x0100
        /*09de*/ 	.byte	0x06
	.zero		1


	//   ....[143]....
        /*09e0*/ 	.word	0x00000f40
        /*09e4*/ 	.word	0x000000ff
        /*09e8*/ 	.word	0x00000478
        /*09ec*/ 	.short	0x0100
        /*09ee*/ 	.byte	0x06
	.zero		1


	//   ....[144]....
        /*09f0*/ 	.word	0x00001070
        /*09f4*/ 	.word	0x000000ff
        /*09f8*/ 	.word	0x00000480
        /*09fc*/ 	.short	0x0100
        /*09fe*/ 	.byte	0x06
	.zero		1


	//   ....[145]....
        /*0a00*/ 	.word	0x00001080
        /*0a04*/ 	.word	0x000000ff
        /*0a08*/ 	.word	0x00000488
        /*0a0c*/ 	.short	0x0100
        /*0a0e*/ 	.byte	0x06
	.zero		1


	//   ....[146]....
        /*0a10*/ 	.word	0x00001160
        /*0a14*/ 	.word	0x000000ff
        /*0a18*/ 	.word	0x00000490
        /*0a1c*/ 	.short	0x0100
        /*0a1e*/ 	.byte	0x05
	.zero		1


	//   ....[147]....
        /*0a20*/ 	.word	0x00001170
        /*0a24*/ 	.word	0x000000ff
        /*0a28*/ 	.word	0x00000498
        /*0a2c*/ 	.short	0x0100
        /*0a2e*/ 	.byte	0x05
	.zero		1


	//   ....[148]....
        /*0a30*/ 	.word	0x000012a0
        /*0a34*/ 	.word	0x000000ff
        /*0a38*/ 	.word	0x000004a0
        /*0a3c*/ 	.short	0x0100
        /*0a3e*/ 	.byte	0x05
	.zero		1


	//   ....[149]....
        /*0a40*/ 	.word	0x000012b0
        /*0a44*/ 	.word	0x000000ff
        /*0a48*/ 	.word	0x000004b0
        /*0a4c*/ 	.short	0x0100
        /*0a4e*/ 	.byte	0x05
	.zero		1


	//   ....[150]....
        /*0a50*/ 	.word	0x000012c0
        /*0a54*/ 	.word	0x000000ff
        /*0a58*/ 	.word	0x000004a8
        /*0a5c*/ 	.short	0x0100
        /*0a5e*/ 	.byte	0x05
	.zero		1


	//   ....[151]....
        /*0a60*/ 	.word	0x000012d0
        /*0a64*/ 	.word	0x000000ff
        /*0a68*/ 	.word	0x000004b8
        /*0a6c*/ 	.short	0x0100
        /*0a6e*/ 	.byte	0x05
	.zero		1


	//   ....[152]....
        /*0a70*/ 	.word	0x000013f0
        /*0a74*/ 	.word	0x000000ff
        /*0a78*/ 	.word	0x000004c0
        /*0a7c*/ 	.short	0x0100
        /*0a7e*/ 	.byte	0x06
	.zero		1


	//   ....[153]....
        /*0a80*/ 	.word	0x00001400
        /*0a84*/ 	.word	0x000000ff
        /*0a88*/ 	.word	0x000004e0
        /*0a8c*/ 	.short	0x0100
        /*0a8e*/ 	.byte	0x06
	.zero		1


	//   ....[154]....
        /*0a90*/ 	.word	0x00001410
        /*0a94*/ 	.word	0x000000ff
        /*0a98*/ 	.word	0x000004c8
        /*0a9c*/ 	.short	0x0100
        /*0a9e*/ 	.byte	0x06
	.zero		1


	//   ....[155]....
        /*0aa0*/ 	.word	0x00001420
        /*0aa4*/ 	.word	0x000000ff
        /*0aa8*/ 	.word	0x000004e8
        /*0aac*/ 	.short	0x0100
        /*0aae*/ 	.byte	0x06
	.zero		1


	//   ....[156]....
        /*0ab0*/ 	.word	0x00001430
        /*0ab4*/ 	.word	0x000000ff
        /*0ab8*/ 	.word	0x000004d0
        /*0abc*/ 	.short	0x0100
        /*0abe*/ 	.byte	0x06
	.zero		1


	//   ....[157]....
        /*0ac0*/ 	.word	0x00001440
        /*0ac4*/ 	.word	0x000000ff
        /*0ac8*/ 	.word	0x000004f0
        /*0acc*/ 	.short	0x0100
        /*0ace*/ 	.byte	0x06
	.zero		1


	//   ....[158]....
        /*0ad0*/ 	.word	0x00001450
        /*0ad4*/ 	.word	0x000000ff
        /*0ad8*/ 	.word	0x000004d8
        /*0adc*/ 	.short	0x0100
        /*0ade*/ 	.byte	0x06
	.zero		1


	//   ....[159]....
        /*0ae0*/ 	.word	0x00001460
        /*0ae4*/ 	.word	0x000000ff
        /*0ae8*/ 	.word	0x000004f8
        /*0aec*/ 	.short	0x0100
        /*0aee*/ 	.byte	0x06
	.zero		1


	//   ....[160]....
        /*0af0*/ 	.word	0x00001550
        /*0af4*/ 	.word	0x000000ff
        /*0af8*/ 	.word	0x00000500
        /*0afc*/ 	.short	0x0100
        /*0afe*/ 	.byte	0x05
	.zero		1


	//   ....[161]....
        /*0b00*/ 	.word	0x00001560
        /*0b04*/ 	.word	0x000000ff
        /*0b08*/ 	.word	0x00000510
        /*0b0c*/ 	.short	0x0100
        /*0b0e*/ 	.byte	0x05
	.zero		1


	//   ....[162]....
        /*0b10*/ 	.word	0x00001570
        /*0b14*/ 	.word	0x000000ff
        /*0b18*/ 	.word	0x00000508
        /*0b1c*/ 	.short	0x0100
        /*0b1e*/ 	.byte	0x05
	.zero		1


	//   ....[163]....
        /*0b20*/ 	.word	0x00001580
        /*0b24*/ 	.word	0x000000ff
        /*0b28*/ 	.word	0x00000518
        /*0b2c*/ 	.short	0x0100
        /*0b2e*/ 	.byte	0x05
	.zero		1


	//   ....[164]....
        /*0b30*/ 	.word	0x00001680
        /*0b34*/ 	.word	0x000000ff
        /*0b38*/ 	.word	0x00000520
        /*0b3c*/ 	.short	0x0100
        /*0b3e*/ 	.byte	0x04
	.zero		1


	//   ....[165]....
        /*0b40*/ 	.word	0x00002230
        /*0b44*/ 	.word	0x00000000
        /*0b48*/ 	.word	0x00000510
        /*0b4c*/ 	.short	0x010a
        /*0b4e*/ 	.byte	0xff
	.zero		1


	//   ....[166]....
        /*0b50*/ 	.word	0x00002260
        /*0b54*/ 	.word	0x00000000
        /*0b58*/ 	.word	0x00000500
        /*0b5c*/ 	.short	0x0101
        /*0b5e*/ 	.byte	0xff
	.zero		1


	//   ....[167]....
        /*0b60*/ 	.word	0x00002340
        /*0b64*/ 	.word	0x000000ff
        /*0b68*/ 	.word	0x00000240
        /*0b6c*/ 	.short	0x010a
        /*0b6e*/ 	.byte	0x04
	.zero		1


	//   ....[168]....
        /*0b70*/ 	.word	0x000023f0
        /*0b74*/ 	.word	0x000000ff
        /*0b78*/ 	.word	0x00000240
        /*0b7c*/ 	.short	0x010a
        /*0b7e*/ 	.byte	0x21
	.zero		1


	//   ....[169]....
        /*0b80*/ 	.word	0x000025b0
        /*0b84*/ 	.word	0x000000ff
        /*0b88*/ 	.word	0x00000240
        /*0b8c*/ 	.short	0x010a
        /*0b8e*/ 	.byte	0x04
	.zero		1


	//   ....[170]....
        /*0b90*/ 	.word	0x000026b0
        /*0b94*/ 	.word	0x000000ff
        /*0b98*/ 	.word	0x00000498
        /*0b9c*/ 	.short	0x0101
        /*0b9e*/ 	.byte	0x1a
	.zero		1


	//   ....[171]....
        /*0ba0*/ 	.word	0x000026d0
        /*0ba4*/ 	.word	0x000000ff
        /*0ba8*/ 	.word	0x00000240
        /*0bac*/ 	.short	0x010a
        /*0bae*/ 	.byte	0x05
	.zero		1


	//   ....[172]....
        /*0bb0*/ 	.word	0x00002750
        /*0bb4*/ 	.word	0x000000ff
        /*0bb8*/ 	.word	0x00000240
        /*0bbc*/ 	.short	0x010a
        /*0bbe*/ 	.byte	0x11
	.zero		1


	//   ....[173]....
        /*0bc0*/ 	.word	0x000028e0
        /*0bc4*/ 	.word	0x000000ff
        /*0bc8*/ 	.word	0x00000240
        /*0bcc*/ 	.short	0x010a
        /*0bce*/ 	.byte	0x06
	.zero		1


	//   ....[174]....
        /*0bd0*/ 	.word	0x00002a40
        /*0bd4*/ 	.word	0x00000003
        /*0bd8*/ 	.word	0x000004a0
        /*0bdc*/ 	.short	0x010a
        /*0bde*/ 	.byte	0xff
	.zero		1


	//   ....[175]....
        /*0be0*/ 	.word	0x00002b90
        /*0be4*/ 	.word	0x00000000
        /*0be8*/ 	.word	0x00000000
        /*0bec*/ 	.short	0x0101
        /*0bee*/ 	.byte	0xff
	.zero		1


	//   ....[176]....
        /*0bf0*/ 	.word	0x000030b0
        /*0bf4*/ 	.word	0x000000ff
        /*0bf8*/ 	.word	0x00000000
        /*0bfc*/ 	.short	0x010a
        /*0bfe*/ 	.byte	0x04
	.zero		1


	//   ....[177]....
        /*0c00*/ 	.word	0x00003140
        /*0c04*/ 	.word	0x000000ff
        /*0c08*/ 	.word	0x00000000
        /*0c0c*/ 	.short	0x010a
        /*0c0e*/ 	.byte	0x04
	.zero		1


	//   ....[178]....
        /*0c10*/ 	.word	0x000031d0
        /*0c14*/ 	.word	0x000000ff
        /*0c18*/ 	.word	0x00000000
        /*0c1c*/ 	.short	0x010a
        /*0c1e*/ 	.byte	0x04
	.zero		1


	//   ....[179]....
        /*0c20*/ 	.word	0x00003260
        /*0c24*/ 	.word	0x000000ff
        /*0c28*/ 	.word	0x00000000
        /*0c2c*/ 	.short	0x010a
        /*0c2e*/ 	.byte	0x04
	.zero		1


	//   ....[180]....
        /*0c30*/ 	.word	0x000032f0
        /*0c34*/ 	.word	0x000000ff
        /*0c38*/ 	.word	0x00000000
        /*0c3c*/ 	.short	0x010a
        /*0c3e*/ 	.byte	0x04
	.zero		1


	//   ....[181]....
        /*0c40*/ 	.word	0x00003380
        /*0c44*/ 	.word	0x000000ff
        /*0c48*/ 	.word	0x00000000
        /*0c4c*/ 	.short	0x010a
        /*0c4e*/ 	.byte	0x04
	.zero		1


	//   ....[182]....
        /*0c50*/ 	.word	0x00003410
        /*0c54*/ 	.word	0x000000ff
        /*0c58*/ 	.word	0x00000000
        /*0c5c*/ 	.short	0x010a
        /*0c5e*/ 	.byte	0x04
	.zero		1


	//   ....[183]....
        /*0c60*/ 	.word	0x000034a0
        /*0c64*/ 	.word	0x000000ff
        /*0c68*/ 	.word	0x00000000
        /*0c6c*/ 	.short	0x010a
        /*0c6e*/ 	.byte	0x04
	.zero		1


	//   ....[184]....
        /*0c70*/ 	.word	0x00003530
        /*0c74*/ 	.word	0x000000ff
        /*0c78*/ 	.word	0x00000000
        /*0c7c*/ 	.short	0x010a
        /*0c7e*/ 	.byte	0x04
	.zero		1


	//   ....[185]....
        /*0c80*/ 	.word	0x000035c0
        /*0c84*/ 	.word	0x000000ff
        /*0c88*/ 	.word	0x00000000
        /*0c8c*/ 	.short	0x010a
        /*0c8e*/ 	.byte	0x04
	.zero		1


	//   ....[186]....
        /*0c90*/ 	.word	0x00003650
        /*0c94*/ 	.word	0x000000ff
        /*0c98*/ 	.word	0x00000000
        /*0c9c*/ 	.short	0x010a
        /*0c9e*/ 	.byte	0x04
	.zero		1


	//   ....[187]....
        /*0ca0*/ 	.word	0x000036e0
        /*0ca4*/ 	.word	0x000000ff
        /*0ca8*/ 	.word	0x00000000
        /*0cac*/ 	.short	0x010a
        /*0cae*/ 	.byte	0x04
	.zero		1


	//   ....[188]....
        /*0cb0*/ 	.word	0x00003770
        /*0cb4*/ 	.word	0x000000ff
        /*0cb8*/ 	.word	0x00000000
        /*0cbc*/ 	.short	0x010a
        /*0cbe*/ 	.byte	0x04
	.zero		1


	//   ....[189]....
        /*0cc0*/ 	.word	0x00003800
        /*0cc4*/ 	.word	0x000000ff
        /*0cc8*/ 	.word	0x00000000
        /*0ccc*/ 	.short	0x010a
        /*0cce*/ 	.byte	0x04
	.zero		1


	//   ....[190]....
        /*0cd0*/ 	.word	0x00003890
        /*0cd4*/ 	.word	0x000000ff
        /*0cd8*/ 	.word	0x00000000
        /*0cdc*/ 	.short	0x010a
        /*0cde*/ 	.byte	0x04
	.zero		1


	//   ....[191]....
        /*0ce0*/ 	.word	0x00003920
        /*0ce4*/ 	.word	0x000000ff
        /*0ce8*/ 	.word	0x00000000
        /*0cec*/ 	.short	0x010a
        /*0cee*/ 	.byte	0x04
	.zero		1


	//   ....[192]....
        /*0cf0*/ 	.word	0x000039b0
        /*0cf4*/ 	.word	0x000000ff
        /*0cf8*/ 	.word	0x00000000
        /*0cfc*/ 	.short	0x010a
        /*0cfe*/ 	.byte	0x04
	.zero		1


	//   ....[193]....
        /*0d00*/ 	.word	0x00003a40
        /*0d04*/ 	.word	0x000000ff
        /*0d08*/ 	.word	0x00000000
        /*0d0c*/ 	.short	0x010a
        /*0d0e*/ 	.byte	0x04
	.zero		1


	//   ....[194]....
        /*0d10*/ 	.word	0x00003ad0
        /*0d14*/ 	.word	0x000000ff
        /*0d18*/ 	.word	0x00000000
        /*0d1c*/ 	.short	0x010a
        /*0d1e*/ 	.byte	0x04
	.zero		1


	//   ....[195]....
        /*0d20*/ 	.word	0x00003b60
        /*0d24*/ 	.word	0x000000ff
        /*0d28*/ 	.word	0x00000000
        /*0d2c*/ 	.short	0x010a
        /*0d2e*/ 	.byte	0x04
	.zero		1


	//   ....[196]....
        /*0d30*/ 	.word	0x00003bf0
        /*0d34*/ 	.word	0x000000ff
        /*0d38*/ 	.word	0x00000000
        /*0d3c*/ 	.short	0x010a
        /*0d3e*/ 	.byte	0x04
	.zero		1


	//   ....[197]....
        /*0d40*/ 	.word	0x00003c80
        /*0d44*/ 	.word	0x000000ff
        /*0d48*/ 	.word	0x00000000
        /*0d4c*/ 	.short	0x010a
        /*0d4e*/ 	.byte	0x04
	.zero		1


	//   ....[198]....
        /*0d50*/ 	.word	0x00003d10
        /*0d54*/ 	.word	0x000000ff
        /*0d58*/ 	.word	0x00000000
        /*0d5c*/ 	.short	0x010a
        /*0d5e*/ 	.byte	0x04
	.zero		1


	//   ....[199]....
        /*0d60*/ 	.word	0x00003da0
        /*0d64*/ 	.word	0x000000ff
        /*0d68*/ 	.word	0x00000000
        /*0d6c*/ 	.short	0x010a
        /*0d6e*/ 	.byte	0x04
	.zero		1


	//   ....[200]....
        /*0d70*/ 	.word	0x00003e30
        /*0d74*/ 	.word	0x000000ff
        /*0d78*/ 	.word	0x00000000
        /*0d7c*/ 	.short	0x010a
        /*0d7e*/ 	.byte	0x04
	.zero		1


	//   ....[201]....
        /*0d80*/ 	.word	0x00003ec0
        /*0d84*/ 	.word	0x000000ff
        /*0d88*/ 	.word	0x00000000
        /*0d8c*/ 	.short	0x010a
        /*0d8e*/ 	.byte	0x04
	.zero		1


	//   ....[202]....
        /*0d90*/ 	.word	0x00003f50
        /*0d94*/ 	.word	0x000000ff
        /*0d98*/ 	.word	0x00000000
        /*0d9c*/ 	.short	0x010a
        /*0d9e*/ 	.byte	0x04
	.zero		1


	//   ....[203]....
        /*0da0*/ 	.word	0x00003fe0
        /*0da4*/ 	.word	0x000000ff
        /*0da8*/ 	.word	0x00000000
        /*0dac*/ 	.short	0x010a
        /*0dae*/ 	.byte	0x04
	.zero		1


	//   ....[204]....
        /*0db0*/ 	.word	0x00004070
        /*0db4*/ 	.word	0x000000ff
        /*0db8*/ 	.word	0x00000000
        /*0dbc*/ 	.short	0x010a
        /*0dbe*/ 	.byte	0x04
	.zero		1


	//   ....[205]....
        /*0dc0*/ 	.word	0x00004100
        /*0dc4*/ 	.word	0x000000ff
        /*0dc8*/ 	.word	0x00000000
        /*0dcc*/ 	.short	0x010a
        /*0dce*/ 	.byte	0x04
	.zero		1


	//   ....[206]....
        /*0dd0*/ 	.word	0x00004190
        /*0dd4*/ 	.word	0x000000ff
        /*0dd8*/ 	.word	0x00000000
        /*0ddc*/ 	.short	0x010a
        /*0dde*/ 	.byte	0x04
	.zero		1


	//   ....[207]....
        /*0de0*/ 	.word	0x00004220
        /*0de4*/ 	.word	0x000000ff
        /*0de8*/ 	.word	0x00000000
        /*0dec*/ 	.short	0x010a
        /*0dee*/ 	.byte	0x04
	.zero		1


	//   ....[208]....
        /*0df0*/ 	.word	0x000042b0
        /*0df4*/ 	.word	0x000000ff
        /*0df8*/ 	.word	0x00000000
        /*0dfc*/ 	.short	0x010a
        /*0dfe*/ 	.byte	0x04
	.zero		1


	//   ....[209]....
        /*0e00*/ 	.word	0x00004340
        /*0e04*/ 	.word	0x000000ff
        /*0e08*/ 	.word	0x00000000
        /*0e0c*/ 	.short	0x010a
        /*0e0e*/ 	.byte	0x04
	.zero		1


	//   ....[210]....
        /*0e10*/ 	.word	0x000043d0
        /*0e14*/ 	.word	0x000000ff
        /*0e18*/ 	.word	0x00000000
        /*0e1c*/ 	.short	0x010a
        /*0e1e*/ 	.byte	0x04
	.zero		1


	//   ....[211]....
        /*0e20*/ 	.word	0x00004460
        /*0e24*/ 	.word	0x000000ff
        /*0e28*/ 	.word	0x00000000
        /*0e2c*/ 	.short	0x010a
        /*0e2e*/ 	.byte	0x04
	.zero		1


	//   ....[212]....
        /*0e30*/ 	.word	0x000044f0
        /*0e34*/ 	.word	0x000000ff
        /*0e38*/ 	.word	0x00000000
        /*0e3c*/ 	.short	0x010a
        /*0e3e*/ 	.byte	0x04
	.zero		1


	//   ....[213]....
        /*0e40*/ 	.word	0x00004580
        /*0e44*/ 	.word	0x000000ff
        /*0e48*/ 	.word	0x00000000
        /*0e4c*/ 	.short	0x010a
        /*0e4e*/ 	.byte	0x04
	.zero		1


	//   ....[214]....
        /*0e50*/ 	.word	0x00004610
        /*0e54*/ 	.word	0x000000ff
        /*0e58*/ 	.word	0x00000000
        /*0e5c*/ 	.short	0x010a
        /*0e5e*/ 	.byte	0x04
	.zero		1


	//   ....[215]....
        /*0e60*/ 	.word	0x000046a0
        /*0e64*/ 	.word	0x000000ff
        /*0e68*/ 	.word	0x00000000
        /*0e6c*/ 	.short	0x010a
        /*0e6e*/ 	.byte	0x04
	.zero		1


	//   ....[216]....
        /*0e70*/ 	.word	0x00004730
        /*0e74*/ 	.word	0x000000ff
        /*0e78*/ 	.word	0x00000000
        /*0e7c*/ 	.short	0x010a
        /*0e7e*/ 	.byte	0x04
	.zero		1


	//   ....[217]....
        /*0e80*/ 	.word	0x000047c0
        /*0e84*/ 	.word	0x000000ff
        /*0e88*/ 	.word	0x00000000
        /*0e8c*/ 	.short	0x010a
        /*0e8e*/ 	.byte	0x04
	.zero		1


	//   ....[218]....
        /*0e90*/ 	.word	0x00004850
        /*0e94*/ 	.word	0x000000ff
        /*0e98*/ 	.word	0x00000000
        /*0e9c*/ 	.short	0x010a
        /*0e9e*/ 	.byte	0x04
	.zero		1


	//   ....[219]....
        /*0ea0*/ 	.word	0x000048e0
        /*0ea4*/ 	.word	0x000000ff
        /*0ea8*/ 	.word	0x00000000
        /*0eac*/ 	.short	0x010a
        /*0eae*/ 	.byte	0x04
	.zero		1


	//   ....[220]....
        /*0eb0*/ 	.word	0x00004970
        /*0eb4*/ 	.word	0x000000ff
        /*0eb8*/ 	.word	0x00000000
        /*0ebc*/ 	.short	0x010a
        /*0ebe*/ 	.byte	0x04
	.zero		1


	//   ....[221]....
        /*0ec0*/ 	.word	0x00004a00
        /*0ec4*/ 	.word	0x000000ff
        /*0ec8*/ 	.word	0x00000000
        /*0ecc*/ 	.short	0x010a
        /*0ece*/ 	.byte	0x04
	.zero		1


	//   ....[222]....
        /*0ed0*/ 	.word	0x00004a90
        /*0ed4*/ 	.word	0x000000ff
        /*0ed8*/ 	.word	0x00000000
        /*0edc*/ 	.short	0x010a
        /*0ede*/ 	.byte	0x04
	.zero		1


	//   ....[223]....
        /*0ee0*/ 	.word	0x00004b20
        /*0ee4*/ 	.word	0x000000ff
        /*0ee8*/ 	.word	0x00000000
        /*0eec*/ 	.short	0x010a
        /*0eee*/ 	.byte	0x04
	.zero		1


	//   ....[224]....
        /*0ef0*/ 	.word	0x00004bb0
        /*0ef4*/ 	.word	0x000000ff
        /*0ef8*/ 	.word	0x00000000
        /*0efc*/ 	.short	0x010a
        /*0efe*/ 	.byte	0x04
	.zero		1


	//   ....[225]....
        /*0f00*/ 	.word	0x00004c40
        /*0f04*/ 	.word	0x000000ff
        /*0f08*/ 	.word	0x00000000
        /*0f0c*/ 	.short	0x010a
        /*0f0e*/ 	.byte	0x04
	.zero		1


	//   ....[226]....
        /*0f10*/ 	.word	0x00004cd0
        /*0f14*/ 	.word	0x000000ff
        /*0f18*/ 	.word	0x00000000
        /*0f1c*/ 	.short	0x010a
        /*0f1e*/ 	.byte	0x04
	.zero		1


	//   ....[227]....
        /*0f20*/ 	.word	0x00004d60
        /*0f24*/ 	.word	0x000000ff
        /*0f28*/ 	.word	0x00000000
        /*0f2c*/ 	.short	0x010a
        /*0f2e*/ 	.byte	0x04
	.zero		1


	//   ....[228]....
        /*0f30*/ 	.word	0x00004df0
        /*0f34*/ 	.word	0x000000ff
        /*0f38*/ 	.word	0x00000000
        /*0f3c*/ 	.short	0x010a
        /*0f3e*/ 	.byte	0x04
	.zero		1


	//   ....[229]....
        /*0f40*/ 	.word	0x00004e80
        /*0f44*/ 	.word	0x000000ff
        /*0f48*/ 	.word	0x00000000
        /*0f4c*/ 	.short	0x010a
        /*0f4e*/ 	.byte	0x04
	.zero		1


	//   ....[230]....
        /*0f50*/ 	.word	0x00004f10
        /*0f54*/ 	.word	0x000000ff
        /*0f58*/ 	.word	0x00000000
        /*0f5c*/ 	.short	0x010a
        /*0f5e*/ 	.byte	0x04
	.zero		1


	//   ....[231]....
        /*0f60*/ 	.word	0x00004fa0
        /*0f64*/ 	.word	0x000000ff
        /*0f68*/ 	.word	0x00000000
        /*0f6c*/ 	.short	0x010a
        /*0f6e*/ 	.byte	0x04
	.zero		1


	//   ....[232]....
        /*0f70*/ 	.word	0x00005030
        /*0f74*/ 	.word	0x000000ff
        /*0f78*/ 	.word	0x00000000
        /*0f7c*/ 	.short	0x010a
        /*0f7e*/ 	.byte	0x04
	.zero		1


	//   ....[233]....
        /*0f80*/ 	.word	0x000050c0
        /*0f84*/ 	.word	0x000000ff
        /*0f88*/ 	.word	0x00000000
        /*0f8c*/ 	.short	0x010a
        /*0f8e*/ 	.byte	0x04
	.zero		1


	//   ....[234]....
        /*0f90*/ 	.word	0x00005150
        /*0f94*/ 	.word	0x000000ff
        /*0f98*/ 	.word	0x00000000
        /*0f9c*/ 	.short	0x010a
        /*0f9e*/ 	.byte	0x04
	.zero		1


	//   ....[235]....
        /*0fa0*/ 	.word	0x000051e0
        /*0fa4*/ 	.word	0x000000ff
        /*0fa8*/ 	.word	0x00000000
        /*0fac*/ 	.short	0x010a
        /*0fae*/ 	.byte	0x04
	.zero		1


	//   ....[236]....
        /*0fb0*/ 	.word	0x00005270
        /*0fb4*/ 	.word	0x000000ff
        /*0fb8*/ 	.word	0x00000000
        /*0fbc*/ 	.short	0x010a
        /*0fbe*/ 	.byte	0x04
	.zero		1


	//   ....[237]....
        /*0fc0*/ 	.word	0x00005300
        /*0fc4*/ 	.word	0x000000ff
        /*0fc8*/ 	.word	0x00000000
        /*0fcc*/ 	.short	0x010a
        /*0fce*/ 	.byte	0x04
	.zero		1


	//   ....[238]....
        /*0fd0*/ 	.word	0x00005390
        /*0fd4*/ 	.word	0x000000ff
        /*0fd8*/ 	.word	0x00000000
        /*0fdc*/ 	.short	0x010a
        /*0fde*/ 	.byte	0x04
	.zero		1


	//   ....[239]....
        /*0fe0*/ 	.word	0x00005420
        /*0fe4*/ 	.word	0x000000ff
        /*0fe8*/ 	.word	0x00000000
        /*0fec*/ 	.short	0x010a
        /*0fee*/ 	.byte	0x04
	.zero		1


	//   ....[240]....
        /*0ff0*/ 	.word	0x000054b0
        /*0ff4*/ 	.word	0x000000ff
        /*0ff8*/ 	.word	0x00000000
        /*0ffc*/ 	.short	0x010a
        /*0ffe*/ 	.byte	0x04
	.zero		1


	//   ....[241]....
        /*1000*/ 	.word	0x00005540
        /*1004*/ 	.word	0x000000ff
        /*1008*/ 	.word	0x00000000
        /*100c*/ 	.short	0x010a
        /*100e*/ 	.byte	0x04
	.zero		1


	//   ....[242]....
        /*1010*/ 	.word	0x000055d0
        /*1014*/ 	.word	0x000000ff
        /*1018*/ 	.word	0x00000000
        /*101c*/ 	.short	0x010a
        /*101e*/ 	.byte	0x04
	.zero		1


	//   ....[243]....
        /*1020*/ 	.word	0x00005660
        /*1024*/ 	.word	0x000000ff
        /*1028*/ 	.word	0x00000000
        /*102c*/ 	.short	0x010a
        /*102e*/ 	.byte	0x04
	.zero		1


	//   ....[244]....
        /*1030*/ 	.word	0x000056f0
        /*1034*/ 	.word	0x000000ff
        /*1038*/ 	.word	0x00000000
        /*103c*/ 	.short	0x010a
        /*103e*/ 	.byte	0x04
	.zero		1


	//   ....[245]....
        /*1040*/ 	.word	0x00005780
        /*1044*/ 	.word	0x000000ff
        /*1048*/ 	.word	0x00000000
        /*104c*/ 	.short	0x010a
        /*104e*/ 	.byte	0x04
	.zero		1


	//   ....[246]....
        /*1050*/ 	.word	0x00005810
        /*1054*/ 	.word	0x000000ff
        /*1058*/ 	.word	0x00000000
        /*105c*/ 	.short	0x010a
        /*105e*/ 	.byte	0x04
	.zero		1


	//   ....[247]....
        /*1060*/ 	.word	0x000058b0
        /*1064*/ 	.word	0x00000000
        /*1068*/ 	.word	0x00000000
        /*106c*/ 	.short	0x010a
        /*106e*/ 	.byte	0xff
	.zero		1


	//   ....[248]....
        /*1070*/ 	.word	0x000059d0
        /*1074*/ 	.word	0x00000002
        /*1078*/ 	.word	0x00000500
        /*107c*/ 	.short	0x010a
        /*107e*/ 	.byte	0xff
	.zero		1


	//   ....[249]....
        /*1080*/ 	.word	0x00005a40
        /*1084*/ 	.word	0x00000002
        /*1088*/ 	.word	0x00000000
        /*108c*/ 	.short	0x0101
        /*108e*/ 	.byte	0xff
	.zero		1


	//   ....[250]....
        /*1090*/ 	.word	0x00005a60
        /*1094*/ 	.word	0x000000ff
        /*1098*/ 	.word	0x000004b0
        /*109c*/ 	.short	0x010a
        /*109e*/ 	.byte	0x05
	.zero		1


	//   ....[251]....
        /*10a0*/ 	.word	0x00005b80
        /*10a4*/ 	.word	0x00000002
        /*10a8*/ 	.word	0x000004a0
        /*10ac*/ 	.short	0x010a
        /*10ae*/ 	.byte	0xff
	.zero		1


	//   ....[252]....
        /*10b0*/ 	.word	0x00005c80
        /*10b4*/ 	.word	0x00000002
        /*10b8*/ 	.word	0x00000000
        /*10bc*/ 	.short	0x0101
        /*10be*/ 	.byte	0xff
	.zero		1


	//   ....[253]....
        /*10c0*/ 	.word	0x00005d10
        /*10c4*/ 	.word	0x000000ff
        /*10c8*/ 	.word	0x000004b0
        /*10cc*/ 	.short	0x0106
        /*10ce*/ 	.byte	0x05
	.zero		1


	//   ....[254]....
        /*10d0*/ 	.word	0x00005d30
        /*10d4*/ 	.word	0x000000ff
        /*10d8*/ 	.word	0x000004b0
        /*10dc*/ 	.short	0x010a
        /*10de*/ 	.byte	0x05
	.zero		1


	//   ....[255]....
        /*10e0*/ 	.word	0x00005dc0
        /*10e4*/ 	.word	0x000000ff
        /*10e8*/ 	.word	0x000004b0
        /*10ec*/ 	.short	0x0106
        /*10ee*/ 	.byte	0x04
	.zero		1


	//   ....[0]....
        /*10f0*/ 	.word	0x00005e00
        /*10f4*/ 	.word	0x00000000
        /*10f8*/ 	.word	0x000004b0
        /*10fc*/ 	.short	0x010a
        /*10fe*/ 	.byte	0xff
	.zero		1


	//   ....[1]....
        /*1100*/ 	.word	0x00006040
        /*1104*/ 	.word	0x000000ff
        /*1108*/ 	.word	0x00000008
        /*110c*/ 	.short	0x010a
        /*110e*/ 	.byte	0x04
	.zero		1


	//   ....[2]....
        /*1110*/ 	.word	0x00006060
        /*1114*/ 	.word	0x000000ff
        /*1118*/ 	.word	0x00000008
        /*111c*/ 	.short	0x010a
        /*111e*/ 	.byte	0x04
	.zero		1


	//   ....[3]....
        /*1120*/ 	.word	0x000061f0
        /*1124*/ 	.word	0x000000ff
        /*1128*/ 	.word	0x00000008
        /*112c*/ 	.short	0x010a
        /*112e*/ 	.byte	0x04
	.zero		1


	//   ....[4]....
        /*1130*/ 	.word	0x00006210
        /*1134*/ 	.word	0x000000ff
        /*1138*/ 	.word	0x00000008
        /*113c*/ 	.short	0x010a
        /*113e*/ 	.byte	0x04
	.zero		1


	//   ....[5]....
        /*1140*/ 	.word	0x000062d0
        /*1144*/ 	.word	0x000000ff
        /*1148*/ 	.word	0x00000000
        /*114c*/ 	.short	0x0101
        /*114e*/ 	.byte	0x05
	.zero		1


	//   ....[6]....
        /*1150*/ 	.word	0x000065b0
        /*1154*/ 	.word	0x00000000
        /*1158*/ 	.word	0x000004a0
        /*115c*/ 	.short	0x010a
        /*115e*/ 	.byte	0xff
	.zero		1


	//   ....[7]....
        /*1160*/ 	.word	0x00006670
        /*1164*/ 	.word	0x00000000
        /*1168*/ 	.word	0x00000000
        /*116c*/ 	.short	0x0101
        /*116e*/ 	.byte	0xff
	.zero		1


	//   ....[8]....
        /*1170*/ 	.word	0x00006710
        /*1174*/ 	.word	0x000000ff
        /*1178*/ 	.word	0x00000000
        /*117c*/ 	.short	0x010a
        /*117e*/ 	.byte	0x04
	.zero		1


	//   ....[9]....
        /*1180*/ 	.word	0x00006720
        /*1184*/ 	.word	0x000000ff
        /*1188*/ 	.word	0x000004e0
        /*118c*/ 	.short	0x010a
        /*118e*/ 	.byte	0x09
	.zero		1


	//   ....[10]....
        /*1190*/ 	.word	0x000067e0
        /*1194*/ 	.word	0x000000ff
        /*1198*/ 	.word	0x00000000
        /*119c*/ 	.short	0x010a
        /*119e*/ 	.byte	0x07
	.zero		1


	//   ....[11]....
        /*11a0*/ 	.word	0x00006920
        /*11a4*/ 	.word	0x000000ff
        /*11a8*/ 	.word	0x00000000
        /*11ac*/ 	.short	0x010a
        /*11ae*/ 	.byte	0x04
	.zero		1


	//   ....[12]....
        /*11b0*/ 	.word	0x00006b30
        /*11b4*/ 	.word	0x000000ff
        /*11b8*/ 	.word	0x00000000
        /*11bc*/ 	.short	0x010a
        /*11be*/ 	.byte	0x07
	.zero		1


	//   ....[13]....
        /*11c0*/ 	.word	0x00006bc0
        /*11c4*/ 	.word	0x000000ff
        /*11c8*/ 	.word	0x00000000
        /*11cc*/ 	.short	0x010a
        /*11ce*/ 	.byte	0x07
	.zero		1


	//   ....[14]....
        /*11d0*/ 	.word	0x00006c50
        /*11d4*/ 	.word	0x000000ff
        /*11d8*/ 	.word	0x00000000
        /*11dc*/ 	.short	0x010a
        /*11de*/ 	.byte	0x07
	.zero		1


	//   ....[15]....
        /*11e0*/ 	.word	0x00006cf0
        /*11e4*/ 	.word	0x00000000
        /*11e8*/ 	.word	0x00000000
        /*11ec*/ 	.short	0x010a
        /*11ee*/ 	.byte	0xff
	.zero		1


	//   ....[16]....
        /*11f0*/ 	.word	0x00006d30
        /*11f4*/ 	.word	0x00000000
        /*11f8*/ 	.word	0x00000000
        /*11fc*/ 	.short	0x010a
        /*11fe*/ 	.byte	0xff
	.zero		1


	//   ....[17]....
        /*1200*/ 	.word	0x00006da0
        /*1204*/ 	.word	0x000000ff
        /*1208*/ 	.word	0x00000000
        /*120c*/ 	.short	0x0101
        /*120e*/ 	.byte	0x05
	.zero		1


	//   ....[18]....
        /*1210*/ 	.word	0x00006de0
        /*1214*/ 	.word	0x000000ff
        /*1218*/ 	.word	0x00000520
        /*121c*/ 	.short	0x010a
        /*121e*/ 	.byte	0x06
	.zero		1


	//   ....[19]....
        /*1220*/ 	.word	0x00006e40
        /*1224*/ 	.word	0x000000ff
        /*1228*/ 	.word	0x00000000
        /*122c*/ 	.short	0x0101
        /*122e*/ 	.byte	0x05
	.zero		1


	//   ....[20]....
        /*1230*/ 	.word	0x00007290
        /*1234*/ 	.word	0x00000007
        /*1238*/ 	.word	0x000004a0
        /*123c*/ 	.short	0x010a
        /*123e*/ 	.byte	0xff
	.zero		1


	//   ....[21]....
        /*1240*/ 	.word	0x00007400
        /*1244*/ 	.word	0x00000000
        /*1248*/ 	.word	0x00000000
        /*124c*/ 	.short	0x0101
        /*124e*/ 	.byte	0xff
	.zero		1


	//   ....[22]....
        /*1250*/ 	.word	0x00007810
        /*1254*/ 	.word	0x000000ff
        /*1258*/ 	.word	0x00000498
        /*125c*/ 	.short	0x010a
        /*125e*/ 	.byte	0x13
	.zero		1


	//   ....[23]....
        /*1260*/ 	.word	0x00007980
        /*1264*/ 	.word	0x000000ff
        /*1268*/ 	.word	0x00000488
        /*126c*/ 	.short	0x010a
        /*126e*/ 	.byte	0x13
	.zero		1


	//   ....[24]....
        /*1270*/ 	.word	0x00007b90
        /*1274*/ 	.word	0x000000ff
        /*1278*/ 	.word	0x00000480
        /*127c*/ 	.short	0x010b
        /*127e*/ 	.byte	0x13
	.zero		1


	//   ....[25]....
        /*1280*/ 	.word	0x00007ba0
        /*1284*/ 	.word	0x000000ff
        /*1288*/ 	.word	0x00000000
        /*128c*/ 	.short	0x0101
        /*128e*/ 	.byte	0x36
	.zero		1


	//   ....[26]....
        /*1290*/ 	.word	0x00007be0
        /*1294*/ 	.word	0x00000000
        /*1298*/ 	.word	0x00000488
        /*129c*/ 	.short	0x010a
        /*129e*/ 	.byte	0xff
	.zero		1


	//   ....[27]....
        /*12a0*/ 	.word	0x00007f20
        /*12a4*/ 	.word	0x00000003
        /*12a8*/ 	.word	0x000004a0
        /*12ac*/ 	.short	0x010a
        /*12ae*/ 	.byte	0xff
	.zero		1


	//   ....[28]....
        /*12b0*/ 	.word	0x000080a0
        /*12b4*/ 	.word	0x00000000
        /*12b8*/ 	.word	0x00000000
        /*12bc*/ 	.short	0x0101
        /*12be*/ 	.byte	0xff
	.zero		1


	//   ....[29]....
        /*12c0*/ 	.word	0x00008a60
        /*12c4*/ 	.word	0x000000ff
        /*12c8*/ 	.word	0x00000480
        /*12cc*/ 	.short	0x010a
        /*12ce*/ 	.byte	0x39
	.zero		1


	//   ....[30]....
        /*12d0*/ 	.word	0x00008a70
        /*12d4*/ 	.word	0x00000053
        /*12d8*/ 	.word	0x000004c0
        /*12dc*/ 	.short	0x010a
        /*12de*/ 	.byte	0xff
	.zero		1


	//   ....[31]....
        /*12e0*/ 	.word	0x00008bc0
        /*12e4*/ 	.word	0x000000ff
        /*12e8*/ 	.word	0x00000480
        /*12ec*/ 	.short	0x010a
        /*12ee*/ 	.byte	0x39
	.zero		1


	//   ....[32]....
        /*12f0*/ 	.word	0x00008ca0
        /*12f4*/ 	.word	0x000000ff
        /*12f8*/ 	.word	0x00000000
        /*12fc*/ 	.short	0x0101
        /*12fe*/ 	.byte	0x04
	.zero		1


	//   ....[33]....
        /*1300*/ 	.word	0x00008d00
        /*1304*/ 	.word	0x00000053
        /*1308*/ 	.word	0x000004c0
        /*130c*/ 	.short	0x010a
        /*130e*/ 	.byte	0xff
	.zero		1


	//   ....[34]....
        /*1310*/ 	.word	0x00008f60
        /*1314*/ 	.word	0x00000053
        /*1318*/ 	.word	0x00000000
        /*131c*/ 	.short	0x0101
        /*131e*/ 	.byte	0xff
	.zero		1


	//   ....[35]....
        /*1320*/ 	.word	0x000099a0
        /*1324*/ 	.word	0x00000000
        /*1328*/ 	.word	0x00000510
        /*132c*/ 	.short	0x010a
        /*132e*/ 	.byte	0xff
	.zero		1


	//   ....[36]....
        /*1330*/ 	.word	0x00009a00
        /*1334*/ 	.word	0x00000000
        /*1338*/ 	.word	0x00000240
        /*133c*/ 	.short	0x010a
        /*133e*/ 	.byte	0xff
	.zero		1


	//   ....[37]....
        /*1340*/ 	.word	0x00009a60
        /*1344*/ 	.word	0x00000000
        /*1348*/ 	.word	0x00000240
        /*134c*/ 	.short	0x010a
        /*134e*/ 	.byte	0xff
	.zero		1


	//   ....[38]....
        /*1350*/ 	.word	0x00009ab0
        /*1354*/ 	.word	0x00000003
        /*1358*/ 	.word	0x000004a0
        /*135c*/ 	.short	0x010a
        /*135e*/ 	.byte	0xff
	.zero		1


	//   ....[39]....
        /*1360*/ 	.word	0x00009b10
        /*1364*/ 	.word	0x00000000
        /*1368*/ 	.word	0x00000000
        /*136c*/ 	.short	0x010a
        /*136e*/ 	.byte	0xff
	.zero		1


	//   ....[40]....
        /*1370*/ 	.word	0x00009b70
        /*1374*/ 	.word	0x00000000
        /*1378*/ 	.word	0x00000000
        /*137c*/ 	.short	0x010a
        /*137e*/ 	.byte	0xff
	.zero		1


	//   ....[41]....
        /*1380*/ 	.word	0x00009bd0
        /*1384*/ 	.word	0x00000000
        /*1388*/ 	.word	0x00000000
        /*138c*/ 	.short	0x010a
        /*138e*/ 	.byte	0xff
	.zero		1


	//   ....[42]....
        /*1390*/ 	.word	0x00009c30
        /*1394*/ 	.word	0x00000000
        /*1398*/ 	.word	0x00000000
        /*139c*/ 	.short	0x010a
        /*139e*/ 	.byte	0xff
	.zero		1


	//   ....[43]....
        /*13a0*/ 	.word	0x00009c90
        /*13a4*/ 	.word	0x00000000
        /*13a8*/ 	.word	0x00000000
        /*13ac*/ 	.short	0x010a
        /*13ae*/ 	.byte	0xff
	.zero		1


	//   ....[44]....
        /*13b0*/ 	.word	0x00009cf0
        /*13b4*/ 	.word	0x00000000
        /*13b8*/ 	.word	0x00000000
        /*13bc*/ 	.short	0x010a
        /*13be*/ 	.byte	0xff
	.zero		1


	//   ....[45]....
        /*13c0*/ 	.word	0x00009d50
        /*13c4*/ 	.word	0x00000000
        /*13c8*/ 	.word	0x00000000
        /*13cc*/ 	.short	0x010a
        /*13ce*/ 	.byte	0xff
	.zero		1


	//   ....[46]....
        /*13d0*/ 	.word	0x00009db0
        /*13d4*/ 	.word	0x00000000
        /*13d8*/ 	.word	0x00000000
        /*13dc*/ 	.short	0x010a
        /*13de*/ 	.byte	0xff
	.zero		1


	//   ....[47]....
        /*13e0*/ 	.word	0x00009e10
        /*13e4*/ 	.word	0x00000000
        /*13e8*/ 	.word	0x00000000
        /*13ec*/ 	.short	0x010a
        /*13ee*/ 	.byte	0xff
	.zero		1


	//   ....[48]....
        /*13f0*/ 	.word	0x00009e70
        /*13f4*/ 	.word	0x00000000
        /*13f8*/ 	.word	0x00000000
        /*13fc*/ 	.short	0x010a
        /*13fe*/ 	.byte	0xff
	.zero		1


	//   ....[49]....
        /*1400*/ 	.word	0x00009ed0
        /*1404*/ 	.word	0x00000000
        /*1408*/ 	.word	0x00000000
        /*140c*/ 	.short	0x010a
        /*140e*/ 	.byte	0xff
	.zero		1


	//   ....[50]....
        /*1410*/ 	.word	0x00009f30
        /*1414*/ 	.word	0x00000000
        /*1418*/ 	.word	0x00000000
        /*141c*/ 	.short	0x010a
        /*141e*/ 	.byte	0xff
	.zero		1


	//   ....[51]....
        /*1420*/ 	.word	0x00009f90
        /*1424*/ 	.word	0x00000000
        /*1428*/ 	.word	0x00000000
        /*142c*/ 	.short	0x010a
        /*142e*/ 	.byte	0xff
	.zero		1


	//   ....[52]....
        /*1430*/ 	.word	0x00009ff0
        /*1434*/ 	.word	0x00000000
        /*1438*/ 	.word	0x00000000
        /*143c*/ 	.short	0x010a
        /*143e*/ 	.byte	0xff
	.zero		1


	//   ....[53]....
        /*1440*/ 	.word	0x0000a050
        /*1444*/ 	.word	0x00000000
        /*1448*/ 	.word	0x00000000
        /*144c*/ 	.short	0x010a
        /*144e*/ 	.byte	0xff
	.zero		1


	//   ....[54]....
        /*1450*/ 	.word	0x0000a0b0
        /*1454*/ 	.word	0x00000000
        /*1458*/ 	.word	0x00000000
        /*145c*/ 	.short	0x010a
        /*145e*/ 	.byte	0xff
	.zero		1


	//   ....[55]....
        /*1460*/ 	.word	0x0000a110
        /*1464*/ 	.word	0x00000000
        /*1468*/ 	.word	0x00000000
        /*146c*/ 	.short	0x010a
        /*146e*/ 	.byte	0xff
	.zero		1


	//   ....[56]....
        /*1470*/ 	.word	0x0000a170
        /*1474*/ 	.word	0x00000000
        /*1478*/ 	.word	0x00000000
        /*147c*/ 	.short	0x010a
        /*147e*/ 	.byte	0xff
	.zero		1


	//   ....[57]....
        /*1480*/ 	.word	0x0000a1d0
        /*1484*/ 	.word	0x00000000
        /*1488*/ 	.word	0x00000000
        /*148c*/ 	.short	0x010a
        /*148e*/ 	.byte	0xff
	.zero		1


	//   ....[58]....
        /*1490*/ 	.word	0x0000a230
        /*1494*/ 	.word	0x00000000
        /*1498*/ 	.word	0x00000000
        /*149c*/ 	.short	0x010a
        /*149e*/ 	.byte	0xff
	.zero		1


	//   ....[59]....
        /*14a0*/ 	.word	0x0000a290
        /*14a4*/ 	.word	0x00000000
        /*14a8*/ 	.word	0x00000000
        /*14ac*/ 	.short	0x010a
        /*14ae*/ 	.byte	0xff
	.zero		1


	//   ....[60]....
        /*14b0*/ 	.word	0x0000a2f0
        /*14b4*/ 	.word	0x00000000
        /*14b8*/ 	.word	0x00000000
        /*14bc*/ 	.short	0x010a
        /*14be*/ 	.byte	0xff
	.zero		1


	//   ....[61]....
        /*14c0*/ 	.word	0x0000a350
        /*14c4*/ 	.word	0x00000000
        /*14c8*/ 	.word	0x00000000
        /*14cc*/ 	.short	0x010a
        /*14ce*/ 	.byte	0xff
	.zero		1


	//   ....[62]....
        /*14d0*/ 	.word	0x0000a3b0
        /*14d4*/ 	.word	0x00000000
        /*14d8*/ 	.word	0x00000000
        /*14dc*/ 	.short	0x010a
        /*14de*/ 	.byte	0xff
	.zero		1


	//   ....[63]....
        /*14e0*/ 	.word	0x0000a410
        /*14e4*/ 	.word	0x00000000
        /*14e8*/ 	.word	0x00000000
        /*14ec*/ 	.short	0x010a
        /*14ee*/ 	.byte	0xff
	.zero		1


	//   ....[64]....
        /*14f0*/ 	.word	0x0000a470
        /*14f4*/ 	.word	0x00000000
        /*14f8*/ 	.word	0x00000000
        /*14fc*/ 	.short	0x010a
        /*14fe*/ 	.byte	0xff
	.zero		1


	//   ....[65]....
        /*1500*/ 	.word	0x0000a4d0
        /*1504*/ 	.word	0x00000000
        /*1508*/ 	.word	0x00000000
        /*150c*/ 	.short	0x010a
        /*150e*/ 	.byte	0xff
	.zero		1


	//   ....[66]....
        /*1510*/ 	.word	0x0000a530
        /*1514*/ 	.word	0x00000000
        /*1518*/ 	.word	0x00000000
        /*151c*/ 	.short	0x010a
        /*151e*/ 	.byte	0xff
	.zero		1


	//   ....[67]....
        /*1520*/ 	.word	0x0000a590
        /*1524*/ 	.word	0x00000000
        /*1528*/ 	.word	0x00000000
        /*152c*/ 	.short	0x010a
        /*152e*/ 	.byte	0xff
	.zero		1


	//   ....[68]....
        /*1530*/ 	.word	0x0000a5f0
        /*1534*/ 	.word	0x00000000
        /*1538*/ 	.word	0x00000000
        /*153c*/ 	.short	0x010a
        /*153e*/ 	.byte	0xff
	.zero		1


	//   ....[69]....
        /*1540*/ 	.word	0x0000a650
        /*1544*/ 	.word	0x00000000
        /*1548*/ 	.word	0x00000000
        /*154c*/ 	.short	0x010a
        /*154e*/ 	.byte	0xff
	.zero		1


	//   ....[70]....
        /*1550*/ 	.word	0x0000a6b0
        /*1554*/ 	.word	0x00000000
        /*1558*/ 	.word	0x00000000
        /*155c*/ 	.short	0x010a
        /*155e*/ 	.byte	0xff
	.zero		1


	//   ....[71]....
        /*1560*/ 	.word	0x0000a710
        /*1564*/ 	.word	0x00000000
        /*1568*/ 	.word	0x00000000
        /*156c*/ 	.short	0x010a
        /*156e*/ 	.byte	0xff
	.zero		1


	//   ....[72]....
        /*1570*/ 	.word	0x0000a770
        /*1574*/ 	.word	0x00000000
        /*1578*/ 	.word	0x00000000
        /*157c*/ 	.short	0x010a
        /*157e*/ 	.byte	0xff
	.zero		1


	//   ....[73]....
        /*1580*/ 	.word	0x0000a7d0
        /*1584*/ 	.word	0x00000000
        /*1588*/ 	.word	0x00000000
        /*158c*/ 	.short	0x010a
        /*158e*/ 	.byte	0xff
	.zero		1


	//   ....[74]....
        /*1590*/ 	.word	0x0000a830
        /*1594*/ 	.word	0x00000000
        /*1598*/ 	.word	0x00000000
        /*159c*/ 	.short	0x010a
        /*159e*/ 	.byte	0xff
	.zero		1


	//   ....[75]....
        /*15a0*/ 	.word	0x0000a890
        /*15a4*/ 	.word	0x00000000
        /*15a8*/ 	.word	0x00000000
        /*15ac*/ 	.short	0x010a
        /*15ae*/ 	.byte	0xff
	.zero		1


	//   ....[76]....
        /*15b0*/ 	.word	0x0000a8f0
        /*15b4*/ 	.word	0x00000000
        /*15b8*/ 	.word	0x00000000
        /*15bc*/ 	.short	0x010a
        /*15be*/ 	.byte	0xff
	.zero		1


	//   ....[77]....
        /*15c0*/ 	.word	0x0000a950
        /*15c4*/ 	.word	0x00000000
        /*15c8*/ 	.word	0x00000000
        /*15cc*/ 	.short	0x010a
        /*15ce*/ 	.byte	0xff
	.zero		1


	//   ....[78]....
        /*15d0*/ 	.word	0x0000a9b0
        /*15d4*/ 	.word	0x00000000
        /*15d8*/ 	.word	0x00000000
        /*15dc*/ 	.short	0x010a
        /*15de*/ 	.byte	0xff
	.zero		1


	//   ....[79]....
        /*15e0*/ 	.word	0x0000aa10
        /*15e4*/ 	.word	0x00000000
        /*15e8*/ 	.word	0x00000000
        /*15ec*/ 	.short	0x010a
        /*15ee*/ 	.byte	0xff
	.zero		1


	//   ....[80]....
        /*15f0*/ 	.word	0x0000aa70
        /*15f4*/ 	.word	0x00000000
        /*15f8*/ 	.word	0x00000000
        /*15fc*/ 	.short	0x010a
        /*15fe*/ 	.byte	0xff
	.zero		1


	//   ....[81]....
        /*1600*/ 	.word	0x0000aad0
        /*1604*/ 	.word	0x00000000
        /*1608*/ 	.word	0x00000000
        /*160c*/ 	.short	0x010a
        /*160e*/ 	.byte	0xff
	.zero		1


	//   ....[82]....
        /*1610*/ 	.word	0x0000ab30
        /*1614*/ 	.word	0x00000000
        /*1618*/ 	.word	0x00000000
        /*161c*/ 	.short	0x010a
        /*161e*/ 	.byte	0xff
	.zero		1


	//   ....[83]....
        /*1620*/ 	.word	0x0000ab90
        /*1624*/ 	.word	0x00000000
        /*1628*/ 	.word	0x00000000
        /*162c*/ 	.short	0x010a
        /*162e*/ 	.byte	0xff
	.zero		1


	//   ....[84]....
        /*1630*/ 	.word	0x0000abf0
        /*1634*/ 	.word	0x00000000
        /*1638*/ 	.word	0x00000000
        /*163c*/ 	.short	0x010a
        /*163e*/ 	.byte	0xff
	.zero		1


	//   ....[85]....
        /*1640*/ 	.word	0x0000ac50
        /*1644*/ 	.word	0x00000000
        /*1648*/ 	.word	0x00000000
        /*164c*/ 	.short	0x010a
        /*164e*/ 	.byte	0xff
	.zero		1


	//   ....[86]....
        /*1650*/ 	.word	0x0000acb0
        /*1654*/ 	.word	0x00000000
        /*1658*/ 	.word	0x00000000
        /*165c*/ 	.short	0x010a
        /*165e*/ 	.byte	0xff
	.zero		1


	//   ....[87]....
        /*1660*/ 	.word	0x0000ad10
        /*1664*/ 	.word	0x00000000
        /*1668*/ 	.word	0x00000000
        /*166c*/ 	.short	0x010a
        /*166e*/ 	.byte	0xff
	.zero		1


	//   ....[88]....
        /*1670*/ 	.word	0x0000ad70
        /*1674*/ 	.word	0x00000000
        /*1678*/ 	.word	0x00000000
        /*167c*/ 	.short	0x010a
        /*167e*/ 	.byte	0xff
	.zero		1


	//   ....[89]....
        /*1680*/ 	.word	0x0000add0
        /*1684*/ 	.word	0x00000000
        /*1688*/ 	.word	0x00000000
        /*168c*/ 	.short	0x010a
        /*168e*/ 	.byte	0xff
	.zero		1


	//   ....[90]....
        /*1690*/ 	.word	0x0000ae30
        /*1694*/ 	.word	0x00000000
        /*1698*/ 	.word	0x00000000
        /*169c*/ 	.short	0x010a
        /*169e*/ 	.byte	0xff
	.zero		1


	//   ....[91]....
        /*16a0*/ 	.word	0x0000ae90
        /*16a4*/ 	.word	0x00000000
        /*16a8*/ 	.word	0x00000000
        /*16ac*/ 	.short	0x010a
        /*16ae*/ 	.byte	0xff
	.zero		1


	//   ....[92]....
        /*16b0*/ 	.word	0x0000aef0
        /*16b4*/ 	.word	0x00000000
        /*16b8*/ 	.word	0x00000000
        /*16bc*/ 	.short	0x010a
        /*16be*/ 	.byte	0xff
	.zero		1


	//   ....[93]....
        /*16c0*/ 	.word	0x0000af50
        /*16c4*/ 	.word	0x00000000
        /*16c8*/ 	.word	0x00000000
        /*16cc*/ 	.short	0x010a
        /*16ce*/ 	.byte	0xff
	.zero		1


	//   ....[94]....
        /*16d0*/ 	.word	0x0000afb0
        /*16d4*/ 	.word	0x00000000
        /*16d8*/ 	.word	0x00000000
        /*16dc*/ 	.short	0x010a
        /*16de*/ 	.byte	0xff
	.zero		1


	//   ....[95]....
        /*16e0*/ 	.word	0x0000b010
        /*16e4*/ 	.word	0x00000000
        /*16e8*/ 	.word	0x00000000
        /*16ec*/ 	.short	0x010a
        /*16ee*/ 	.byte	0xff
	.zero		1


	//   ....[96]....
        /*16f0*/ 	.word	0x0000b070
        /*16f4*/ 	.word	0x00000000
        /*16f8*/ 	.word	0x00000000
        /*16fc*/ 	.short	0x010a
        /*16fe*/ 	.byte	0xff
	.zero		1


	//   ....[97]....
        /*1700*/ 	.word	0x0000b0d0
        /*1704*/ 	.word	0x00000000
        /*1708*/ 	.word	0x00000000
        /*170c*/ 	.short	0x010a
        /*170e*/ 	.byte	0xff
	.zero		1


	//   ....[98]....
        /*1710*/ 	.word	0x0000b130
        /*1714*/ 	.word	0x00000000
        /*1718*/ 	.word	0x00000000
        /*171c*/ 	.short	0x010a
        /*171e*/ 	.byte	0xff
	.zero		1


	//   ....[99]....
        /*1720*/ 	.word	0x0000b190
        /*1724*/ 	.word	0x00000000
        /*1728*/ 	.word	0x00000000
        /*172c*/ 	.short	0x010a
        /*172e*/ 	.byte	0xff
	.zero		1


	//   ....[100]....
        /*1730*/ 	.word	0x0000b1f0
        /*1734*/ 	.word	0x00000000
        /*1738*/ 	.word	0x00000000
        /*173c*/ 	.short	0x010a
        /*173e*/ 	.byte	0xff
	.zero		1


	//   ....[101]....
        /*1740*/ 	.word	0x0000b250
        /*1744*/ 	.word	0x00000000
        /*1748*/ 	.word	0x00000000
        /*174c*/ 	.short	0x010a
        /*174e*/ 	.byte	0xff
	.zero		1


	//   ....[102]....
        /*1750*/ 	.word	0x0000b2b0
        /*1754*/ 	.word	0x00000000
        /*1758*/ 	.word	0x00000000
        /*175c*/ 	.short	0x010a
        /*175e*/ 	.byte	0xff
	.zero		1


	//   ....[103]....
        /*1760*/ 	.word	0x0000b310
        /*1764*/ 	.word	0x00000000
        /*1768*/ 	.word	0x00000000
        /*176c*/ 	.short	0x010a
        /*176e*/ 	.byte	0xff
	.zero		1


	//   ....[104]....
        /*1770*/ 	.word	0x0000b370
        /*1774*/ 	.word	0x00000000
        /*1778*/ 	.word	0x00000000
        /*177c*/ 	.short	0x010a
        /*177e*/ 	.byte	0xff
	.zero		1


	//   ....[105]....
        /*1780*/ 	.word	0x0000b3d0
        /*1784*/ 	.word	0x00000000
        /*1788*/ 	.word	0x00000000
        /*178c*/ 	.short	0x010a
        /*178e*/ 	.byte	0xff
	.zero		1


	//   ....[106]....
        /*1790*/ 	.word	0x0000b430
        /*1794*/ 	.word	0x00000000
        /*1798*/ 	.word	0x00000000
        /*179c*/ 	.short	0x010a
        /*179e*/ 	.byte	0xff
	.zero		1


	//   ....[107]....
        /*17a0*/ 	.word	0x0000b490
        /*17a4*/ 	.word	0x00000000
        /*17a8*/ 	.word	0x00000000
        /*17ac*/ 	.short	0x010a
        /*17ae*/ 	.byte	0xff
	.zero		1


	//   ....[108]....
        /*17b0*/ 	.word	0x0000b4f0
        /*17b4*/ 	.word	0x00000000
        /*17b8*/ 	.word	0x00000000
        /*17bc*/ 	.short	0x010a
        /*17be*/ 	.byte	0xff
	.zero		1


	//   ....[109]....
        /*17c0*/ 	.word	0x0000b550
        /*17c4*/ 	.word	0x00000000
        /*17c8*/ 	.word	0x00000000
        /*17cc*/ 	.short	0x010a
        /*17ce*/ 	.byte	0xff
	.zero		1


	//   ....[110]....
        /*17d0*/ 	.word	0x0000b5a0
        /*17d4*/ 	.word	0x00000002
        /*17d8*/ 	.word	0x00000500
        /*17dc*/ 	.short	0x010a
        /*17de*/ 	.byte	0xff
	.zero		1


	//   ....[111]....
        /*17e0*/ 	.word	0x0000b600
        /*17e4*/ 	.word	0x00000002
        /*17e8*/ 	.word	0x000004b0
        /*17ec*/ 	.short	0x010a
        /*17ee*/ 	.byte	0xff
	.zero		1


	//   ....[112]....
        /*17f0*/ 	.word	0x0000b650
        /*17f4*/ 	.word	0x00000002
        /*17f8*/ 	.word	0x000004a0
        /*17fc*/ 	.short	0x010a
        /*17fe*/ 	.byte	0xff
	.zero		1


	//   ....[113]....
        /*1800*/ 	.word	0x0000b6b0
        /*1804*/ 	.word	0x00000000
        /*1808*/ 	.word	0x000004b0
        /*180c*/ 	.short	0x010a
        /*180e*/ 	.byte	0xff
	.zero		1


	//   ....[114]....
        /*1810*/ 	.word	0x0000b710
        /*1814*/ 	.word	0x00000005
        /*1818*/ 	.word	0x00000008
        /*181c*/ 	.short	0x010a
        /*181e*/ 	.byte	0xff
	.zero		1


	//   ....[115]....
        /*1820*/ 	.word	0x0000b800
        /*1824*/ 	.word	0x00000000
        /*1828*/ 	.word	0x00000008
        /*182c*/ 	.short	0x010a
        /*182e*/ 	.byte	0xff
	.zero		1


	//   ....[116]....
        /*1830*/ 	.word	0x0000b850
        /*1834*/ 	.word	0x00000000
        /*1838*/ 	.word	0x000004a0
        /*183c*/ 	.short	0x010a
        /*183e*/ 	.byte	0xff
	.zero		1


	//   ....[117]....
        /*1840*/ 	.word	0x0000b8b0
        /*1844*/ 	.word	0x00000000
        /*1848*/ 	.word	0x000004e0
        /*184c*/ 	.short	0x010a
        /*184e*/ 	.byte	0xff
	.zero		1


	//   ....[118]....
        /*1850*/ 	.word	0x0000b910
        /*1854*/ 	.word	0x00000000
        /*1858*/ 	.word	0x00000000
        /*185c*/ 	.short	0x010a
        /*185e*/ 	.byte	0xff
	.zero		1


	//   ....[119]....
        /*1860*/ 	.word	0x0000b970
        /*1864*/ 	.word	0x00000000
        /*1868*/ 	.word	0x00000000
        /*186c*/ 	.short	0x010a
        /*186e*/ 	.byte	0xff
	.zero		1


	//   ....[120]....
        /*1870*/ 	.word	0x0000b9d0
        /*1874*/ 	.word	0x00000000
        /*1878*/ 	.word	0x00000000
        /*187c*/ 	.short	0x010a
        /*187e*/ 	.byte	0xff
	.zero		1


	//   ....[121]....
        /*1880*/ 	.word	0x0000ba30
        /*1884*/ 	.word	0x00000000
        /*1888*/ 	.word	0x00000000
        /*188c*/ 	.short	0x010a
        /*188e*/ 	.byte	0xff
	.zero		1


	//   ....[122]....
        /*1890*/ 	.word	0x0000ba90
        /*1894*/ 	.word	0x00000000
        /*1898*/ 	.word	0x00000520
        /*189c*/ 	.short	0x010a
        /*189e*/ 	.byte	0xff
	.zero		1


	//   ....[123]....
        /*18a0*/ 	.word	0x0000bae0
        /*18a4*/ 	.word	0x00000007
        /*18a8*/ 	.word	0x000004a0
        /*18ac*/ 	.short	0x010a
        /*18ae*/ 	.byte	0xff
	.zero		1


	//   ....[124]....
        /*18b0*/ 	.word	0x0000bb40
        /*18b4*/ 	.word	0x00000000
        /*18b8*/ 	.word	0x00000498
        /*18bc*/ 	.short	0x010a
        /*18be*/ 	.byte	0xff
	.zero		1


	//   ....[125]....
        /*18c0*/ 	.word	0x0000bba0
        /*18c4*/ 	.word	0x00000000
        /*18c8*/ 	.word	0x00000488
        /*18cc*/ 	.short	0x010a
        /*18ce*/ 	.byte	0xff
	.zero		1


	//   ....[126]....
        /*18d0*/ 	.word	0x0000bbf0
        /*18d4*/ 	.word	0x00000003
        /*18d8*/ 	.word	0x000004a0
        /*18dc*/ 	.short	0x010a
        /*18de*/ 	.byte	0xff
	.zero		1


	//   ....[127]....
        /*18e0*/ 	.word	0x0000bc50
        /*18e4*/ 	.word	0x00000000
        /*18e8*/ 	.word	0x00000480
        /*18ec*/ 	.short	0x010a
        /*18ee*/ 	.byte	0xff
	.zero		1


	//   ....[128]....
        /*18f0*/ 	.word	0x0000bca0
        /*18f4*/ 	.word	0x00000053
        /*18f8*/ 	.word	0x000004c0
        /*18fc*/ 	.short	0x010a
        /*18fe*/ 	.byte	0xff
	.zero		1


	//----- nvinfo : EIATTR_NUM_MBARRIERS
	.align		4
.L_47:
        /*1900*/ 	.byte	0x03, 0x38
        /*1902*/ 	.short	0x00a5


	//----- nvinfo : EIATTR_EXIT_INSTR_OFFSETS
	.align		4
        /*1904*/ 	.byte	0x04, 0x1c
        /*1906*/ 	.short	(.L_49 - .L_48)


	//   ....[0]....
.L_48:
        /*1908*/ 	.word	0x000058e0


	//   ....[1]....
        /*190c*/ 	.word	0x00005dd0


	//   ....[2]....
        /*1910*/ 	.word	0x00005e30


	//   ....[3]....
        /*1914*/ 	.word	0x00007060


	//   ....[4]....
        /*1918*/ 	.word	0x00007c10


	//   ....[5]....
        /*191c*/ 	.word	0x00007c50


	//   ....[6]....
        /*1920*/ 	.word	0x00009990


	//----- nvinfo : EIATTR_MAX_THREADS
	.align		4
.L_49:
        /*1924*/ 	.byte	0x04, 0x05
        /*1926*/ 	.short	(.L_51 - .L_50)
.L_50:
        /*1928*/ 	.word	0x00000100
        /*192c*/ 	.word	0x00000001
        /*1930*/ 	.word	0x00000001


	//----- nvinfo : EIATTR_CRS_STACK_SIZE
	.align		4
.L_51:
        /*1934*/ 	.byte	0x04, 0x1e
        /*1936*/ 	.short	(.L_53 - .L_52)
.L_52:
        /*1938*/ 	.word	0x00000000


	//----- nvinfo : EIATTR_CBANK_PARAM_SIZE
	.align		4
.L_53:
        /*193c*/ 	.byte	0x03, 0x19
        /*193e*/ 	.short	0x0800


	//----- nvinfo : EIATTR_PARAM_CBANK
	.align		4
        /*1940*/ 	.byte	0x04, 0x0a
        /*1942*/ 	.short	(.L_55 - .L_54)
	.align		4
.L_54:
        /*1944*/ 	.word	index@(.nv.constant0._ZN7cutlass13device_kernelINS_4gemm6kernel13GemmUniversalIN4cute5tupleIJiiiiEEENS1_10collective13CollectiveMmaINS1_35MainloopSm100TmaUmmaWarpSpecializedILi72ELi2ELi4ENS5_IJNS4_1CILi2EEENSA_ILi4EEENSA_ILi1EEEEEEEENS5_IJNSA_ILi128EEENSA_ILi64EEENSA_ILi32EEEEEEaNS5_IJlSD_lEEEaSK_NS4_8TiledMMAINS4_8MMA_AtomIJNS4_21SM100_MMA_S8_2x1SM_SSIaaiLi128ELi64ELNS4_4UMMA5MajorE0ELSP_0ELNSO_8SaturateE0EEEEEENS4_6LayoutINS5_IJSD_SD_SD_EEENS5_IJNSA_ILi0EEESV_SV_EEEEENS5_IJNS4_10UnderscoreESY_SY_EEEEENS4_28SM100_TMA_2SM_LOAD_MULTICASTENS4_14ComposedLayoutINS4_7SwizzleILi1ELi4ELi3EEENS4_18smem_ptr_flag_bitsILi8EEENST_INS5_IJNSA_ILi8EEESI_EEENS5_IJSI_SD_EEEEEEEvNS4_8identityENS4_18SM100_TMA_2SM_LOADES1B_vS1C_EENS_8epilogue10collective18CollectiveEpilogueINS1F_23Sm100TmaWarpSpecializedILi1ELi1ELi32ELb0ELb0EEEJNS5_IJSH_SH_SI_EEENS5_IJNST_ISH_SD_EES1L_EEEaSK_aSK_NS1F_6fusion15FusionCallbacksIS1J_NS1N_17LinearCombinationIaiaiLNS_15FloatRoundStyleE2EEES1K_S1M_JEEENS4_5SM1004TMEM4LOAD26SM100_TMEM_LOAD_32dp32b32xENS4_13SM90_TMA_LOADENS12_INS13_ILi2ELi4ELi3EEES16_NST_INS5_IJS17_SH_EEENS5_IJSH_SD_EEEEEEENS4_39AutoVectorizingCopyWithAssumedAlignmentILi128EEENS4_14SM90_TMA_STOREES22_S24_S24_EEEvvEEEEvNT_6ParamsE)
        /*1948*/ 	.short	0x0380
        /*194a*/ 	.short	0x0800


	//----- nvinfo : EIATTR_SW_WAR
	.align		4
.L_55:
        /*194c*/ 	.byte	0x04, 0x36
        /*194e*/ 	.short	(.L_57 - .L_56)
.L_56:
        /*1950*/ 	.word	0x00000008
.L_57:


//--------------------- .nv.callgraph             --------------------------
	.section	.nv.callgraph,"",@"SHT_CUDA_CALLGRAPH"
	.align	4
	.sectionentsize	8
	.align		4
        /*0000*/ 	.word	0x00000000
	.align		4
        /*0004*/ 	.word	0xffffffff
	.align		4
        /*0008*/ 	.word	index@(_ZN7cutlass13device_kernelINS_4gemm6kernel13GemmUniversalIN4cute5tupleIJiiiiEEENS1_10collective13CollectiveMmaINS1_35MainloopSm100TmaUmmaWarpSpecializedILi72ELi2ELi4ENS5_IJNS4_1CILi2EEENSA_ILi4EEENSA_ILi1EEEEEEEENS5_IJNSA_ILi128EEENSA_ILi64EEENSA_ILi32EEEEEEaNS5_IJlSD_lEEEaSK_NS4_8TiledMMAINS4_8MMA_AtomIJNS4_21SM100_MMA_S8_2x1SM_SSIaaiLi128ELi64ELNS4_4UMMA5MajorE0ELSP_0ELNSO_8SaturateE0EEEEEENS4_6LayoutINS5_IJSD_SD_SD_EEENS5_IJNSA_ILi0EEESV_SV_EEEEENS5_IJNS4_10UnderscoreESY_SY_EEEEENS4_28SM100_TMA_2SM_LOAD_MULTICASTENS4_14ComposedLayoutINS4_7SwizzleILi1ELi4ELi3EEENS4_18smem_ptr_flag_bitsILi8EEENST_INS5_IJNSA_ILi8EEESI_EEENS5_IJSI_SD_EEEEEEEvNS4_8identityENS4_18SM100_TMA_2SM_LOADES1B_vS1C_EENS_8epilogue10collective18CollectiveEpilogueINS1F_23Sm100TmaWarpSpecializedILi1ELi1ELi32ELb0ELb0EEEJNS5_IJSH_SH_SI_EEENS5_IJNST_ISH_SD_EES1L_EEEaSK_aSK_NS1F_6fusion15FusionCallbacksIS1J_NS1N_17LinearCombinationIaiaiLNS_15FloatRoundStyleE2EEES1K_S1M_JEEENS4_5SM1004TMEM4LOAD26SM100_TMEM_LOAD_32dp32b32xENS4_13SM90_TMA_LOADENS12_INS13_ILi2ELi4ELi3EEES16_NST_INS5_IJS17_SH_EEENS5_IJSH_SD_EEEEEEENS4_39AutoVectorizingCopyWithAssumedAlignmentILi128EEENS4_14SM90_TMA_STOREES22_S24_S24_EEEvvEEEEvNT_6ParamsE)
	.align		4
        /*000c*/ 	.word	index@(__assertfail)
	.align		4
        /*0010*/ 	.word	0x00000000
	.align		4
        /*0014*/ 	.word	0xfffffffe
	.align		4
        /*0018*/ 	.word	0x00000000
	.align		4
        /*001c*/ 	.word	0xfffffffd
	.align		4
        /*0020*/ 	.word	0x00000000
	.align		4
        /*0024*/ 	.word	0xfffffffc


//--------------------- .nv.constant4             --------------------------
	.section	.nv.constant4,"a",@progbits
	.align	8
	.align		8
.nv.constant4:
        /*0000*/ 	.dword	__assertfail
	.align		8
        /*0008*/ 	.dword	__unnamed_1
	.align		8
        /*0010*/ 	.dword	__unnamed_2
	.align		8
        /*0018*/ 	.dword	_ZN40_INTERNAL_13f25ef2_4_k_cu_e5bd2865_330384cuda3std3__45__cpo5beginE
	.align		8
        /*0020*/ 	.dword	_ZN40_INTERNAL_13f25ef2_4_k_cu_e5bd2865_330384cuda3std3__45__cpo3endE
	.align		8
        /*0028*/ 	.dword	_ZN40_INTERNAL_13f25ef2_4_k_cu_e5bd2865_330384cuda3std3__45__cpo6cbeginE
	.align		8
        /*0030*/ 	.dword	_ZN40_INTERNAL_13f25ef2_4_k_cu_e5bd2865_330384cuda3std3__45__cpo4cendE
	.align		8
        /*0038*/ 	.dword	_ZN40_INTERNAL_13f25ef2_4_k_cu_e5bd2865_330384cuda3std3__442_GLOBAL__N__13f25ef2_4_k_cu_e5bd2865_330386ignoreE
	.align		8
        /*0040*/ 	.dword	_ZN40_INTERNAL_13f25ef2_4_k_cu_e5bd2865_330384cuda3std3__419piecewise_constructE
	.align		8
        /*0048*/ 	.dword	_ZN40_INTERNAL_13f25ef2_4_k_cu_e5bd2865_330384cuda3std3__48in_placeE
	.align		8
        /*0050*/ 	.dword	_ZN40_INTERNAL_13f25ef2_4_k_cu_e5bd2865_330384cuda3std6ranges3__45__cpo4swapE
	.align		8
        /*0058*/ 	.dword	_ZN40_INTERNAL_13f25ef2_4_k_cu_e5bd2865_330384cuda3std6ranges3__45__cpo9iter_moveE
	.align		8
        /*0060*/ 	.dword	_ZN40_INTERNAL_13f25ef2_4_k_cu_e5bd2865_330384cute7productE
	.align		8
        /*0068*/ 	.dword	_ZN40_INTERNAL_13f25ef2_4_k_cu_e5bd2865_330384cute1_E
	.align		8
        /*0070*/ 	.dword	$str$25
	.align		8
        /*0078*/ 	.dword	$str$26
	.align		8
        /*0080*/ 	.dword	$str$27
	.align		8
        /*0088*/ 	.dword	$str$28


//--------------------- .text._ZN7cutlass13device_kernelINS_4gemm6kernel13GemmUniversalIN4cute5tupleIJiiiiEEENS1_10collective13CollectiveMmaINS1_35MainloopSm100TmaUmmaWarpSpecializedILi72ELi2ELi4ENS5_IJNS4_1CILi2EEENSA_ILi4EEENSA_ILi1EEEEEEEENS5_IJNSA_ILi128EEENSA_ILi64EEENSA_ILi32EEEEEEaNS5_IJlSD_lEEEaSK_NS4_8TiledMMAINS4_8MMA_AtomIJNS4_21SM100_MMA_S8_2x1SM_SSIaaiLi128ELi64ELNS4_4UMMA5MajorE0ELSP_0ELNSO_8SaturateE0EEEEEENS4_6LayoutINS5_IJSD_SD_SD_EEENS5_IJNSA_ILi0EEESV_SV_EEEEENS5_IJNS4_10UnderscoreESY_SY_EEEEENS4_28SM100_TMA_2SM_LOAD_MULTICASTENS4_14ComposedLayoutINS4_7SwizzleILi1ELi4ELi3EEENS4_18smem_ptr_flag_bitsILi8EEENST_INS5_IJNSA_ILi8EEESI_EEENS5_IJSI_SD_EEEEEEEvNS4_8identityENS4_18SM100_TMA_2SM_LOADES1B_vS1C_EENS_8epilogue10collective18CollectiveEpilogueINS1F_23Sm100TmaWarpSpecializedILi1ELi1ELi32ELb0ELb0EEEJNS5_IJSH_SH_SI_EEENS5_IJNST_ISH_SD_EES1L_EEEaSK_aSK_NS1F_6fusion15FusionCallbacksIS1J_NS1N_17LinearCombinationIaiaiLNS_15FloatRoundStyleE2EEES1K_S1M_JEEENS4_5SM1004TMEM4LOAD26SM100_TMEM_LOAD_32dp32b32xENS4_13SM90_TMA_LOADENS12_INS13_ILi2ELi4ELi3EEES16_NST_INS5_IJS17_SH_EEENS5_IJSH_SD_EEEEEEENS4_39AutoVectorizingCopyWithAssumedAlignmentILi128EEENS4_14SM90_TMA_STOREES22_S24_S24_EEEvvEEEEvNT_6ParamsE --------------------------
	.section	.text._ZN7cutlass13device_kernelINS_4gemm6kernel13GemmUniversalIN4cute5tupleIJiiiiEEENS1_10collective13CollectiveMmaINS1_35MainloopSm100TmaUmmaWarpSpecializedILi72ELi2ELi4ENS5_IJNS4_1CILi2EEENSA_ILi4EEENSA_ILi1EEEEEEEENS5_IJNSA_ILi128EEENSA_ILi64EEENSA_ILi32EEEEEEaNS5_IJlSD_lEEEaSK_NS4_8TiledMMAINS4_8MMA_AtomIJNS4_21SM100_MMA_S8_2x1SM_SSIaaiLi128ELi64ELNS4_4UMMA5MajorE0ELSP_0ELNSO_8SaturateE0EEEEEENS4_6LayoutINS5_IJSD_SD_SD_EEENS5_IJNSA_ILi0EEESV_SV_EEEEENS5_IJNS4_10UnderscoreESY_SY_EEEEENS4_28SM100_TMA_2SM_LOAD_MULTICASTENS4_14ComposedLayoutINS4_7SwizzleILi1ELi4ELi3EEENS4_18smem_ptr_flag_bitsILi8EEENST_INS5_IJNSA_ILi8EEESI_EEENS5_IJSI_SD_EEEEEEEvNS4_8identityENS4_18SM100_TMA_2SM_LOADES1B_vS1C_EENS_8epilogue10collective18CollectiveEpilogueINS1F_23Sm100TmaWarpSpecializedILi1ELi1ELi32ELb0ELb0EEEJNS5_IJSH_SH_SI_EEENS5_IJNST_ISH_SD_EES1L_EEEaSK_aSK_NS1F_6fusion15FusionCallbacksIS1J_NS1N_17LinearCombinationIaiaiLNS_15FloatRoundStyleE2EEES1K_S1M_JEEENS4_5SM1004TMEM4LOAD26SM100_TMEM_LOAD_32dp32b32xENS4_13SM90_TMA_LOADENS12_INS13_ILi2ELi4ELi3EEES16_NST_INS5_IJS17_SH_EEENS5_IJSH_SD_EEEEEEENS4_39AutoVectorizingCopyWithAssumedAlignmentILi128EEENS4_14SM90_TMA_STOREES22_S24_S24_EEEvvEEEEvNT_6ParamsE,"ax",@progbits
	.align	128
.text._ZN7cutlass13device_kernelINS_4gemm6kernel13GemmUniversalIN4cute5tupleIJiiiiEEENS1_10collective13CollectiveMmaINS1_35MainloopSm100TmaUmmaWarpSpecializedILi72ELi2ELi4ENS5_IJNS4_1CILi2EEENSA_ILi4EEENSA_ILi1EEEEEEEENS5_IJNSA_ILi128EEENSA_ILi64EEENSA_ILi32EEEEEEaNS5_IJlSD_lEEEaSK_NS4_8TiledMMAINS4_8MMA_AtomIJNS4_21SM100_MMA_S8_2x1SM_SSIaaiLi128ELi64ELNS4_4UMMA5MajorE0ELSP_0ELNSO_8SaturateE0EEEEEENS4_6LayoutINS5_IJSD_SD_SD_EEENS5_IJNSA_ILi0EEESV_SV_EEEEENS5_IJNS4_10UnderscoreESY_SY_EEEEENS4_28SM100_TMA_2SM_LOAD_MULTICASTENS4_14ComposedLayoutINS4_7SwizzleILi1ELi4ELi3EEENS4_18smem_ptr_flag_bitsILi8EEENST_INS5_IJNSA_ILi8EEESI_EEENS5_IJSI_SD_EEEEEEEvNS4_8identityENS4_18SM100_TMA_2SM_LOADES1B_vS1C_EENS_8epilogue10collective18CollectiveEpilogueINS1F_23Sm100TmaWarpSpecializedILi1ELi1ELi32ELb0ELb0EEEJNS5_IJSH_SH_SI_EEENS5_IJNST_ISH_SD_EES1L_EEEaSK_aSK_NS1F_6fusion15FusionCallbacksIS1J_NS1N_17LinearCombinationIaiaiLNS_15FloatRoundStyleE2EEES1K_S1M_JEEENS4_5SM1004TMEM4LOAD26SM100_TMEM_LOAD_32dp32b32xENS4_13SM90_TMA_LOADENS12_INS13_ILi2ELi4ELi3EEES16_NST_INS5_IJS17_SH_EEENS5_IJSH_SD_EEEEEEENS4_39AutoVectorizingCopyWithAssumedAlignmentILi128EEENS4_14SM90_TMA_STOREES22_S24_S24_EEEvvEEEEvNT_6ParamsE:
        .type           _ZN7cutlass13device_kernelINS_4gemm6kernel13GemmUniversalIN4cute5tupleIJiiiiEEENS1_10collective13CollectiveMmaINS1_35MainloopSm100TmaUmmaWarpSpecializedILi72ELi2ELi4ENS5_IJNS4_1CILi2EEENSA_ILi4EEENSA_ILi1EEEEEEEENS5_IJNSA_ILi128EEENSA_ILi64EEENSA_ILi32EEEEEEaNS5_IJlSD_lEEEaSK_NS4_8TiledMMAINS4_8MMA_AtomIJNS4_21SM100_MMA_S8_2x1SM_SSIaaiLi128ELi64ELNS4_4UMMA5MajorE0ELSP_0ELNSO_8SaturateE0EEEEEENS4_6LayoutINS5_IJSD_SD_SD_EEENS5_IJNSA_ILi0EEESV_SV_EEEEENS5_IJNS4_10UnderscoreESY_SY_EEEEENS4_28SM100_TMA_2SM_LOAD_MULTICASTENS4_14ComposedLayoutINS4_7SwizzleILi1ELi4ELi3EEENS4_18smem_ptr_flag_bitsILi8EEENST_INS5_IJNSA_ILi8EEESI_EEENS5_IJSI_SD_EEEEEEEvNS4_8identityENS4_18SM100_TMA_2SM_LOADES1B_vS1C_EENS_8epilogue10collective18CollectiveEpilogueINS1F_23Sm100TmaWarpSpecializedILi1ELi1ELi32ELb0ELb0EEEJNS5_IJSH_SH_SI_EEENS5_IJNST_ISH_SD_EES1L_EEEaSK_aSK_NS1F_6fusion15FusionCallbacksIS1J_NS1N_17LinearCombinationIaiaiLNS_15FloatRoundStyleE2EEES1K_S1M_JEEENS4_5SM1004TMEM4LOAD26SM100_TMEM_LOAD_32dp32b32xENS4_13SM90_TMA_LOADENS12_INS13_ILi2ELi4ELi3EEES16_NST_INS5_IJS17_SH_EEENS5_IJSH_SD_EEEEEEENS4_39AutoVectorizingCopyWithAssumedAlignmentILi128EEENS4_14SM90_TMA_STOREES22_S24_S24_EEEvvEEEEvNT_6ParamsE,@function
        .size           _ZN7cutlass13device_kernelINS_4gemm6kernel13GemmUniversalIN4cute5tupleIJiiiiEEENS1_10collective13CollectiveMmaINS1_35MainloopSm100TmaUmmaWarpSpecializedILi72ELi2ELi4ENS5_IJNS4_1CILi2EEENSA_ILi4EEENSA_ILi1EEEEEEEENS5_IJNSA_ILi128EEENSA_ILi64EEENSA_ILi32EEEEEEaNS5_IJlSD_lEEEaSK_NS4_8TiledMMAINS4_8MMA_AtomIJNS4_21SM100_MMA_S8_2x1SM_SSIaaiLi128ELi64ELNS4_4UMMA5MajorE0ELSP_0ELNSO_8SaturateE0EEEEEENS4_6LayoutINS5_IJSD_SD_SD_EEENS5_IJNSA_ILi0EEESV_SV_EEEEENS5_IJNS4_10UnderscoreESY_SY_EEEEENS4_28SM100_TMA_2SM_LOAD_MULTICASTENS4_14ComposedLayoutINS4_7SwizzleILi1ELi4ELi3EEENS4_18smem_ptr_flag_bitsILi8EEENST_INS5_IJNSA_ILi8EEESI_EEENS5_IJSI_SD_EEEEEEEvNS4_8identityENS4_18SM100_TMA_2SM_LOADES1B_vS1C_EENS_8epilogue10collective18CollectiveEpilogueINS1F_23Sm100TmaWarpSpecializedILi1ELi1ELi32ELb0ELb0EEEJNS5_IJSH_SH_SI_EEENS5_IJNST_ISH_SD_EES1L_EEEaSK_aSK_NS1F_6fusion15FusionCallbacksIS1J_NS1N_17LinearCombinationIaiaiLNS_15FloatRoundStyleE2EEES1K_S1M_JEEENS4_5SM1004TMEM4LOAD26SM100_TMEM_LOAD_32dp32b32xENS4_13SM90_TMA_LOADENS12_INS13_ILi2ELi4ELi3EEES16_NST_INS5_IJS17_SH_EEENS5_IJSH_SD_EEEEEEENS4_39AutoVectorizingCopyWithAssumedAlignmentILi128EEENS4_14SM90_TMA_STOREES22_S24_S24_EEEvvEEEEvNT_6ParamsE,(.L_x_354 - _ZN7cutlass13device_kernelINS_4gemm6kernel13GemmUniversalIN4cute5tupleIJiiiiEEENS1_10collective13CollectiveMmaINS1_35MainloopSm100TmaUmmaWarpSpecializedILi72ELi2ELi4ENS5_IJNS4_1CILi2EEENSA_ILi4EEENSA_ILi1EEEEEEEENS5_IJNSA_ILi128EEENSA_ILi64EEENSA_ILi32EEEEEEaNS5_IJlSD_lEEEaSK_NS4_8TiledMMAINS4_8MMA_AtomIJNS4_21SM100_MMA_S8_2x1SM_SSIaaiLi128ELi64ELNS4_4UMMA5MajorE0ELSP_0ELNSO_8SaturateE0EEEEEENS4_6LayoutINS5_IJSD_SD_SD_EEENS5_IJNSA_ILi0EEESV_SV_EEEEENS5_IJNS4_10UnderscoreESY_SY_EEEEENS4_28SM100_TMA_2SM_LOAD_MULTICASTENS4_14ComposedLayoutINS4_7SwizzleILi1ELi4ELi3EEENS4_18smem_ptr_flag_bitsILi8EEENST_INS5_IJNSA_ILi8EEESI_EEENS5_IJSI_SD_EEEEEEEvNS4_8identityENS4_18SM100_TMA_2SM_LOADES1B_vS1C_EENS_8epilogue10collective18CollectiveEpilogueINS1F_23Sm100TmaWarpSpecializedILi1ELi1ELi32ELb0ELb0EEEJNS5_IJSH_SH_SI_EEENS5_IJNST_ISH_SD_EES1L_EEEaSK_aSK_NS1F_6fusion15FusionCallbacksIS1J_NS1N_17LinearCombinationIaiaiLNS_15FloatRoundStyleE2EEES1K_S1M_JEEENS4_5SM1004TMEM4LOAD26SM100_TMEM_LOAD_32dp32b32xENS4_13SM90_TMA_LOADENS12_INS13_ILi2ELi4ELi3EEES16_NST_INS5_IJS17_SH_EEENS5_IJSH_SD_EEEEEEENS4_39AutoVectorizingCopyWithAssumedAlignmentILi128EEENS4_14SM90_TMA_STOREES22_S24_S24_EEEvvEEEEvNT_6ParamsE)
        .other          _ZN7cutlass13device_kernelINS_4gemm6kernel13GemmUniversalIN4cute5tupleIJiiiiEEENS1_10collective13CollectiveMmaINS1_35MainloopSm100TmaUmmaWarpSpecializedILi72ELi2ELi4ENS5_IJNS4_1CILi2EEENSA_ILi4EEENSA_ILi1EEEEEEEENS5_IJNSA_ILi128EEENSA_ILi64EEENSA_ILi32EEEEEEaNS5_IJlSD_lEEEaSK_NS4_8TiledMMAINS4_8MMA_AtomIJNS4_21SM100_MMA_S8_2x1SM_SSIaaiLi128ELi64ELNS4_4UMMA5MajorE0ELSP_0ELNSO_8SaturateE0EEEEEENS4_6LayoutINS5_IJSD_SD_SD_EEENS5_IJNSA_ILi0EEESV_SV_EEEEENS5_IJNS4_10UnderscoreESY_SY_EEEEENS4_28SM100_TMA_2SM_LOAD_MULTICASTENS4_14ComposedLayoutINS4_7SwizzleILi1ELi4ELi3EEENS4_18smem_ptr_flag_bitsILi8EEENST_INS5_IJNSA_ILi8EEESI_EEENS5_IJSI_SD_EEEEEEEvNS4_8identityENS4_18SM100_TMA_2SM_LOADES1B_vS1C_EENS_8epilogue10collective18CollectiveEpilogueINS1F_23Sm100TmaWarpSpecializedILi1ELi1ELi32ELb0ELb0EEEJNS5_IJSH_SH_SI_EEENS5_IJNST_ISH_SD_EES1L_EEEaSK_aSK_NS1F_6fusion15FusionCallbacksIS1J_NS1N_17LinearCombinationIaiaiLNS_15FloatRoundStyleE2EEES1K_S1M_JEEENS4_5SM1004TMEM4LOAD26SM100_TMEM_LOAD_32dp32b32xENS4_13SM90_TMA_LOADENS12_INS13_ILi2ELi4ELi3EEES16_NST_INS5_IJS17_SH_EEENS5_IJSH_SD_EEEEEEENS4_39AutoVectorizingCopyWithAssumedAlignmentILi128EEENS4_14SM90_TMA_STOREES22_S24_S24_EEEvvEEEEvNT_6ParamsE,@"STO_CUDA_ENTRY STV_DEFAULT"
_ZN7cutlass13device_kernelINS_4gemm6kernel13GemmUniversalIN4cute5tupleIJiiiiEEENS1_10collective13CollectiveMmaINS1_35MainloopSm100TmaUmmaWarpSpecializedILi72ELi2ELi4ENS5_IJNS4_1CILi2EEENSA_ILi4EEENSA_ILi1EEEEEEEENS5_IJNSA_ILi128EEENSA_ILi64EEENSA_ILi32EEEEEEaNS5_IJlSD_lEEEaSK_NS4_8TiledMMAINS4_8MMA_AtomIJNS4_21SM100_MMA_S8_2x1SM_SSIaaiLi128ELi64ELNS4_4UMMA5MajorE0ELSP_0ELNSO_8SaturateE0EEEEEENS4_6LayoutINS5_IJSD_SD_SD_EEENS5_IJNSA_ILi0EEESV_SV_EEEEENS5_IJNS4_10UnderscoreESY_SY_EEEEENS4_28SM100_TMA_2SM_LOAD_MULTICASTENS4_14ComposedLayoutINS4_7SwizzleILi1ELi4ELi3EEENS4_18smem_ptr_flag_bitsILi8EEENST_INS5_IJNSA_ILi8EEESI_EEENS5_IJSI_SD_EEEEEEEvNS4_8identityENS4_18SM100_TMA_2SM_LOADES1B_vS1C_EENS_8epilogue10collective18CollectiveEpilogueINS1F_23Sm100TmaWarpSpecializedILi1ELi1ELi32ELb0ELb0EEEJNS5_IJSH_SH_SI_EEENS5_IJNST_ISH_SD_EES1L_EEEaSK_aSK_NS1F_6fusion15FusionCallbacksIS1J_NS1N_17LinearCombinationIaiaiLNS_15FloatRoundStyleE2EEES1K_S1M_JEEENS4_5SM1004TMEM4LOAD26SM100_TMEM_LOAD_32dp32b32xENS4_13SM90_TMA_LOADENS12_INS13_ILi2ELi4ELi3EEES16_NST_INS5_IJS17_SH_EEENS5_IJSH_SD_EEEEEEENS4_39AutoVectorizingCopyWithAssumedAlignmentILi128EEENS4_14SM90_TMA_STOREES22_S24_S24_EEEvvEEEEvNT_6ParamsE:
[----:B------:R-:W1:Y:S01]  /*0000*/  LDC R1, c[0x0][0x37c] ;  /* 0x0000df00ff017b82 */ /* 0x000e620000000800 */
[----:B------:R-:W2:Y:S01]  /*0010*/  S2R R78, SR_TID.X ;  /* 0x00000000004e7919 */ /* 0x000ea20000002100 */
[----:B------:R-:W3:Y:S06]  /*0020*/  LDCU.64 UR6, c[0x0][0x890] ;  /* 0x00011200ff0677ac */ /* 0x000eec0008000a00 */
[----:B------:R-:W4:Y:S01]  /*0030*/  S2UR UR54, SR_CgaCtaId ;  /* 0x00000000003679c3 */ /* 0x000f220000008800 */
[----:B------:R-:W-:Y:S01]  /*0040*/  PRMT R81, RZ, 0x7610, R81 ;  /* 0x00007610ff517816 */ /* 0x000fe20000000051 */
[----:B------:R-:W1:Y:S01]  /*0050*/  LDCU.64 UR52, c[0x0][0x358] ;  /* 0x00006b00ff3477ac */ /* 0x000e620008000a00 */
[----:B------:R-:W-:-:S02]  /*0060*/  ELECT P0, URZ, PT ;  /* 0x0000000000ff782f */ /* 0x000fc40003800000 */
[----:B---3--:R-:W-:-:S04]  /*0070*/  ISETP.NE.U32.AND P1, PT, RZ, UR6, PT ;  /* 0x00000006ff007c0c */ /* 0x008fc8000bf25070 */
[----:B------:R-:W-:Y:S01]  /*0080*/  ISETP.NE.AND.EX P2, PT, RZ, UR7, PT, P1 ;  /* 0x00000007ff007c0c */ /* 0x000fe2000bf45310 */
[----:B----4-:R-:W-:Y:S02]  /*0090*/  ULOP3.LUT UR15, UR54, 0x1, URZ, 0xc0, !UPT ;  /* 0x00000001360f7892 */ /* 0x010fe4000f8ec0ff */
[----:B------:R-:W-:Y:S01]  /*00a0*/  ULOP3.LUT UR12, UR54, 0x1, URZ, 0x3c, !UPT ;  /* 0x00000001360c7892 */ /* 0x000fe2000f8e3cff */
[----:B--2---:R-:W-:-:S05]  /*00b0*/  SHF.R.U32.HI R82, RZ, 0x5, R78 ;  /* 0x00000005ff527819 */ /* 0x004fca000001164e */
[----:B------:R-:W2:Y:S02]  /*00c0*/  SHFL.IDX PT, R0, R82, RZ, 0x1f ;  /* 0x00001fff52007589 */ /* 0x000ea400000e0000 */
[----:B--2---:R-:W-:Y:S02]  /*00d0*/  R2UR UR11, R0 ;  /* 0x00000000000b72ca */ /* 0x004fe400000e0000 */
[----:B-1----:R-:W-:Y:S05]  /*00e0*/  @P2 BRA `(.L_x_0) ;  /* 0x00000000002c2947 */ /* 0x002fea0003800000 */
[----:B------:R-:W1:Y:S02]  /*00f0*/  LDCU.64 UR4, c[0x0][0x888] ;  /* 0x00011100ff0477ac */ /* 0x000e640008000a00 */
[----:B-1----:R-:W-:-:S04]  /*0100*/  UISETP.NE.U32.AND UP0, UPT, UR4, URZ, UPT ;  /* 0x000000ff0400728c */ /* 0x002fc8000bf05070 */
[----:B------:R-:W-:-:S09]  /*0110*/  UISETP.NE.AND.EX UP0, UPT, UR5, URZ, UPT, UP0 ;  /* 0x000000ff0500728c */ /* 0x000fd2000bf05300 */
[----:B------:R-:W-:Y:S05]  /*0120*/  BRA.U !UP0, `(.L_x_1) ;  /* 0x0000000108107547 */ /* 0x000fea000b800000 */
[----:B------:R-:W1:Y:S02]  /*0130*/  LDC.64 R40, c[0x0][0x888] ;  /* 0x00022200ff287b82 */ /* 0x000e640000000a00 */
[----:B-1----:R1:W5:Y:S01]  /*0140*/  LDG.E R40, desc[UR52][R40.64] ;  /* 0x0000003428287981 */ /* 0x002362000c1e1900 */
[----:B------:R-:W-:Y:S01]  /*0150*/  HFMA2 R81, -RZ, RZ, 0, 5.9604644775390625e-08 ;  /* 0x00000001ff517431 */ /* 0x000fe200000001ff */
[----:B------:R-:W-:Y:S05]  /*0160*/  BRA `(.L_x_0) ;  /* 0x00000000000c7947 */ /* 0x000fea0003800000 */
.L_x_1:
[----:B------:R-:W1:Y:S01]  /*0170*/  LDCU UR4, c[0x0][0x880] ;  /* 0x00011000ff0477ac */ /* 0x000e620008000800 */
[----:B------:R-:W-:Y:S01]  /*0180*/  HFMA2 R81, -RZ, RZ, 0, 5.9604644775390625e-08 ;  /* 0x00000001ff517431 */ /* 0x000fe200000001ff */
[----:B-1----:R-:W-:-:S07]  /*0190*/  MOV R40, UR4 ;  /* 0x0000000400287c02 */ /* 0x002fce0008000f00 */
.L_x_0:
[----:B------:R-:W2:Y:S02]  /*01a0*/  LDCU.64 UR4, c[0x0][0x8b0] ;  /* 0x00011600ff0477ac */ /* 0x000ea40008000a00 */
[----:B--2---:R-:W-:-:S04]  /*01b0*/  UISETP.NE.U32.AND UP0, UPT, UR4, URZ, UPT ;  /* 0x000000ff0400728c */ /* 0x004fc8000bf05070 */
[----:B------:R-:W-:-:S09]  /*01c0*/  UISETP.NE.AND.EX UP0, UPT, UR5, URZ, UPT, UP0 ;  /* 0x000000ff0500728c */ /* 0x000fd2000bf05300 */
[----:B------:R-:W-:Y:S05]  /*01d0*/  BRA.U UP0, `(.L_x_2) ;  /* 0x0000000100247547 */ /* 0x000fea000b800000 */
[----:B------:R-:W2:Y:S02]  /*01e0*/  LDCU.64 UR4, c[0x0][0x8a8] ;  /* 0x00011500ff0477ac */ /* 0x000ea40008000a00 */
[----:B--2---:R-:W-:-:S04]  /*01f0*/  UISETP.NE.U32.AND UP0, UPT, UR4, URZ, UPT ;  /* 0x000000ff0400728c */ /* 0x004fc8000bf05070 */
[----:B------:R-:W-:-:S09]  /*0200*/  UISETP.NE.AND.EX UP0, UPT, UR5, URZ, UPT, UP0 ;  /* 0x000000ff0500728c */ /* 0x000fd2000bf05300 */
[----:B------:R-:W-:Y:S05]  /*0210*/  BRA.U !UP0, `(.L_x_3) ;  /* 0x00000001080c7547 */ /* 0x000fea000b800000 */
[----:B------:R-:W2:Y:S02]  /*0220*/  LDC.64 R38, c[0x0][0x8a8] ;  /* 0x00022a00ff267b82 */ /* 0x000ea40000000a00 */
[----:B--2---:R2:W5:Y:S01]  /*0230*/  LDG.E R38, desc[UR52][R38.64] ;  /* 0x0000003426267981 */ /* 0x004562000c1e1900 */
[----:B------:R-:W-:Y:S05]  /*0240*/  BRA `(.L_x_2) ;  /* 0x0000000000087947 */ /* 0x000fea0003800000 */
.L_x_3:
[----:B------:R-:W2:Y:S02]  /*0250*/  LDCU UR4, c[0x0][0x8a0] ;  /* 0x00011400ff0477ac */ /* 0x000ea40008000800 */
[----:B--2---:R-:W-:Y:S02]  /*0260*/  MOV R38, UR4 ;  /* 0x0000000400267c02 */ /* 0x004fe40008000f00 */
.L_x_2:
[----:B------:R-:W-:Y:S01]  /*0270*/  IMAD.U32 R0, RZ, RZ, UR11 ;  /* 0x0000000bff007e24 */ /* 0x000fe2000f8e00ff */
[----:B------:R-:W-:Y:S04]  /*0280*/  BSSY.RECONVERGENT B0, `(.L_x_4) ;  /* 0x000000c000007945 */ /* 0x000fe80003800200 */
[C---:B------:R-:W-:Y:S02]  /*0290*/  ISETP.NE.OR P3, PT, R0.reuse, 0x1, !P0 ;  /* 0x000000010000780c */ /* 0x040fe40004765670 */
[----:B------:R-:W-:-:S11]  /*02a0*/  ISETP.NE.OR P2, PT, R0, 0x3, !P0 ;  /* 0x000000030000780c */ /* 0x000fd60004745670 */
[----:B------:R-:W-:Y:S05]  /*02b0*/  @P3 BRA `(.L_x_5) ;  /* 0x0000000000203947 */ /* 0x000fea0003800000 */
[----:B------:R-:W3:Y:S02]  /*02c0*/  LDCU.64 UR4, c[0x0][0x348] ;  /* 0x00006900ff0477ac */ /* 0x000ee40008000a00 */
[----:B---3--:R-:W-:Y:S02]  /*02d0*/  UIADD3 UR8, UP1, UPT, UR4, 0x80, URZ ;  /* 0x0000008004087890 */ /* 0x008fe4000ff3e0ff */
[----:B------:R-:W-:Y:S02]  /*02e0*/  UIADD3 UR4, UP0, UPT, UR4, 0x180, URZ ;  /* 0x0000018004047890 */ /* 0x000fe4000ff1e0ff */
[----:B------:R-:W-:Y:S02]  /*02f0*/  UIADD3.X UR9, UPT, UPT, URZ, UR5, URZ, UP1, !UPT ;  /* 0x00000005ff097290 */ /* 0x000fe40008ffe4ff */
[----:B------:R-:W-:-:S07]  /*0300*/  UIADD3.X UR5, UPT, UPT, URZ, UR5, URZ, UP0, !UPT ;  /* 0x00000005ff057290 */ /* 0x000fce00087fe4ff */
[----:B------:R3:W-:Y:S02]  /*0310*/  UTMACCTL.PF [UR8] ;  /* 0x00000000080079b9 */ /* 0x0007e40008040000 */
[----:B------:R3:W-:Y:S02]  /*0320*/  UTMACCTL.PF [UR4] ;  /* 0x00000000040079b9 */ /* 0x0007e40008040000 */
[----:B---3--:R-:W-:Y:S01]  /*0330*/  NOP ;  /* 0x0000000000007918 */ /* 0x008fe20000000000 */
.L_x_5:
[----:B------:R-:W-:Y:S05]  /*0340*/  BSYNC.RECONVERGENT B0 ;  /* 0x0000000000007941 */ /* 0x000fea0003800200 */
.L_x_4:
[----:B------:R-:W-:Y:S04]  /*0350*/  BSSY.RECONVERGENT B0, `(.L_x_6) ;  /* 0x000000a000007945 */ /* 0x000fe80003800200 */
        /* <DEDUP_REMOVED lines=9> */
.L_x_7:
[----:B------:R-:W-:Y:S05]  /*03f0*/  BSYNC.RECONVERGENT B0 ;  /* 0x0000000000007941 */ /* 0x000fea0003800200 */
.L_x_6:
[----:B------:R-:W3:Y:S01]  /*0400*/  LDCU.64 UR4, c[0x0][0x888] ;  /* 0x00011100ff0477ac */ /* 0x000ee20008000a00 */
[----:B------:R-:W-:Y:S01]  /*0410*/  ISETP.NE.AND.EX P1, PT, RZ, UR7, PT, P1 ;  /* 0x00000007ff007c0c */ /* 0x000fe2000bf25310 */
[----:B------:R-:W-:Y:S01]  /*0420*/  UPLOP3.LUT UP4, UPT, UPT, UPT, UPT, 0x80, 0x8 ;  /* 0x000000000008789c */ /* 0x000fe20003f8f070 */
[----:B---3--:R-:W-:-:S04]  /*0430*/  ISETP.NE.U32.AND P2, PT, RZ, UR4, PT ;  /* 0x00000004ff007c0c */ /* 0x008fc8000bf45070 */
[----:B------:R-:W-:-:S13]  /*0440*/  ISETP.NE.AND.EX P2, PT, RZ, UR5, PT, P2 ;  /* 0x00000005ff007c0c */ /* 0x000fda000bf45320 */
[----:B------:R-:W-:Y:S05]  /*0450*/  @P2 BRA P1, `(.L_x_8) ;  /* 0x0000000000282947 */ /* 0x000fea0000800000 */
[----:B-----5:R-:W-:Y:S01]  /*0460*/  R2UR UR8, R40 ;  /* 0x00000000280872ca */ /* 0x020fe200000e0000 */
[----:B------:R-:W-:Y:S02]  /*0470*/  UISETP.NE.U32.AND UP0, UPT, UR6, URZ, UPT ;  /* 0x000000ff0600728c */ /* 0x000fe4000bf05070 */
[----:B------:R-:W-:Y:S02]  /*0480*/  UISETP.NE.U32.AND UP1, UPT, UR4, URZ, UPT ;  /* 0x000000ff0400728c */ /* 0x000fe4000bf25070 */
[----:B------:R-:W-:Y:S02]  /*0490*/  UISETP.NE.AND.EX UP2, UPT, UR7, URZ, UPT, UP0 ;  /* 0x000000ff0700728c */ /* 0x000fe4000bf45300 */
[----:B------:R-:W-:-:S04]  /*04a0*/  UISETP.NE.AND.EX UP0, UPT, UR5, URZ, UPT, UP1 ;  /* 0x000000ff0500728c */ /* 0x000fc8000bf05310 */
[----:B------:R-:W-:Y:S02]  /*04b0*/  USEL UR4, URZ, 0xffffffff, UP0 ;  /* 0xffffffffff047887 */ /* 0x000fe40008000000 */
[----:B------:R-:W-:-:S04]  /*04c0*/  UISETP.NE.AND UP1, UPT, UR8, URZ, UPT ;  /* 0x000000ff0800728c */ /* 0x000fc8000bf25270 */
[----:B------:R-:W-:-:S04]  /*04d0*/  @!UP2 USEL UR4, URZ, 0xffffffff, UP1 ;  /* 0xffffffffff04a887 */ /* 0x000fc80008800000 */
[----:B------:R-:W-:-:S04]  /*04e0*/  ULOP3.LUT UR4, UR4, 0x1, URZ, 0xc0, !UPT ;  /* 0x0000000104047892 */ /* 0x000fc8000f8ec0ff */
[----:B------:R-:W-:-:S11]  /*04f0*/  UISETP.NE.U32.AND UP4, UPT, UR4, 0x1, UPT ;  /* 0x000000010400788c */ /* 0x000fd6000bf85070 */
.L_x_8:
[----:B------:R-:W3:Y:S01]  /*0500*/  SHFL.IDX PT, R0, R82, RZ, 0x1f ;  /* 0x00001fff52007589 */ /* 0x000ee200000e0000 */
[----:B------:R-:W-:-:S04]  /*0510*/  UISETP.NE.AND UP0, UPT, UR11, 0x2, UPT ;  /* 0x000000020b00788c */ /* 0x000fc8000bf05270 */
[----:B------:R-:W-:Y:S02]  /*0520*/  UISETP.EQ.AND UP1, UPT, UR15, URZ, !UP0 ;  /* 0x000000ff0f00728c */ /* 0x000fe4000c722270 */
[----:B------:R-:W-:-:S04]  /*0530*/  USEL UR26, URZ, 0x1, UP0 ;  /* 0x00000001ff1a7887 */ /* 0x000fc80008000000 */
[----:B------:R-:W-:Y:S02]  /*0540*/  PLOP3.LUT P3, PT, P0, PT, UP1, 0x80, 0x8 ;  /* 0x000000000008781c */ /* 0x000fe4000076f018 */
[----:B---3--:R-:W-:-:S13]  /*0550*/  ISETP.NE.AND P1, PT, R0, RZ, PT ;  /* 0x000000ff0000720c */ /* 0x008fda0003f25270 */
[----:B------:R-:W-:Y:S05]  /*0560*/  @P1 BRA `(.L_x_9) ;  /* 0x0000000800801947 */ /* 0x000fea0003800000 */
[----:B------:R-:W-:Y:S01]  /*0570*/  ELECT P1, URZ, PT ;  /* 0x0000000000ff782f */ /* 0x000fe20003820000 */
[----:B------:R-:W-:-:S12]  /*0580*/  BSSY.RECONVERGENT B0, `(.L_x_9) ;  /* 0x000009e000007945 */ /* 0x000fd80003800200 */
[----:B------:R-:W-:Y:S05]  /*0590*/  @!P1 BRA `(.L_x_10) ;  /* 0x0000000800709947 */ /* 0x000fea0003800000 */
[----:B------:R-:W-:Y:S01]  /*05a0*/  UMOV UR6, 0x400 ;  /* 0x0000040000067882 */ /* 0x000fe20000000000 */
[----:B------:R-:W-:Y:S01]  /*05b0*/  UMOV UR5, 0x1 ;  /* 0x0000000100057882 */ /* 0x000fe20000000000 */
[----:B------:R-:W-:Y:S01]  /*05c0*/  UMOV UR4, 0x4 ;  /* 0x0000000400047882 */ /* 0x000fe20000000000 */
[----:B------:R-:W-:Y:S02]  /*05d0*/  ULEA UR6, UR54, UR6, 0x18 ;  /* 0x0000000636067291 */ /* 0x000fe4000f8ec0ff */
[----:B------:R-:W-:-:S04]  /*05e0*/  UIADD3 UR8, UPT, UPT, -UR5, 0x100000, URZ ;  /* 0x0010000005087890 */ /* 0x000fc8000fffe1ff */
[----:B------:R-:W-:Y:S02]  /*05f0*/  USHF.L.U32 UR9, UR8, 0xb, URZ ;  /* 0x0000000b08097899 */ /* 0x000fe400080006ff */
[----:B------:R-:W-:Y:S02]  /*0600*/  USHF.L.U32 UR8, UR8, 0x1, URZ ;  /* 0x0000000108087899 */ /* 0x000fe400080006ff */
[----:B------:R-:W-:-:S04]  /*0610*/  UIADD3 UR4, UPT, UPT, -UR4, 0x100000, URZ ;  /* 0x0010000004047890 */ /* 0x000fc8000fffe1ff */
[----:B------:R-:W-:Y:S02]  /*0620*/  USHF.L.U32 UR5, UR4, 0xb, URZ ;  /* 0x0000000b04057899 */ /* 0x000fe400080006ff */
[----:B------:R-:W-:Y:S01]  /*0630*/  USHF.L.U32 UR4, UR4, 0x1, URZ ;  /* 0x0000000104047899 */ /* 0x000fe200080006ff */
[----:B------:R-:W3:Y:S03]  /*0640*/  FENCE.VIEW.ASYNC.S ;  /* 0x00000000000073c6 */ /* 0x000ee60000000000 */
[----:B---3--:R3:W4:Y:S08]  /*0650*/  SYNCS.EXCH.64 URZ, [UR6], UR8 ;  /* 0x0000000806ff75b2 */ /* 0x0087300008000100 */
[----:B------:R3:W1:Y:S01]  /*0660*/  SYNCS.EXCH.64 URZ, [UR6+0x240], UR4 ;  /* 0x0002400406ff75b2 */ /* 0x0006620008000100 */
        /* <DEDUP_REMOVED lines=141> */
[----:B------:R3:W1:Y:S02]  /*0f40*/  SYNCS.EXCH.64 URZ, [UR6+0x478], UR4 ;  /* 0x0004780406ff75b2 */ /* 0x0006640008000100 */
[----:B---34-:R-:W-:Y:S01]  /*0f50*/  NOP ;  /* 0x0000000000007918 */ /* 0x018fe20000000000 */
.L_x_10:
[----:B------:R-:W-:Y:S05]  /*0f60*/  BSYNC.RECONVERGENT B0 ;  /* 0x0000000000007941 */ /* 0x000fea0003800200 */
.L_x_9:
[----:B------:R-:W3:Y:S01]  /*0f70*/  SHFL.IDX PT, R0, R82, RZ, 0x1f ;  /* 0x00001fff52007589 */ /* 0x000ee200000e0000 */
[----:B------:R-:W-:Y:S01]  /*0f80*/  NOP ;  /* 0x0000000000007918 */ /* 0x000fe20000000000 */
[----:B---3--:R-:W-:-:S13]  /*0f90*/  ISETP.NE.AND P1, PT, R0, 0x1, PT ;  /* 0x000000010000780c */ /* 0x008fda0003f25270 */
[----:B------:R-:W-:Y:S05]  /*0fa0*/  @P1 BRA `(.L_x_11) ;  /* 0x00000000003c1947 */ /* 0x000fea0003800000 */
        /* <DEDUP_REMOVED lines=10> */
[----:B------:R-:W-:Y:S01]  /*1050*/  ELECT P1, URZ, PT ;  /* 0x0000000000ff782f */ /* 0x000fe20003820000 */
[----:B------:R-:W3:Y:S02]  /*1060*/  FENCE.VIEW.ASYNC.S ;  /* 0x00000000000073c6 */ /* 0x000ee40000000000 */
[----:B---3--:R3:W4:Y:S08]  /*1070*/  SYNCS.EXCH.64 URZ, [UR6+0x480], UR8 ;  /* 0x0004800806ff75b2 */ /* 0x0087300008000100 */
[----:B------:R3:W1:Y:S01]  /*1080*/  SYNCS.EXCH.64 URZ, [UR6+0x488], UR4 ;  /* 0x0004880406ff75b2 */ /* 0x0006620008000100 */
[----:B------:R-:W-:Y:S01]  /*1090*/  NOP ;  /* 0x0000000000007918 */ /* 0x000fe20000000000 */
.L_x_11:
[----:B------:R-:W2:Y:S01]  /*10a0*/  SHFL.IDX PT, R0, R82, RZ, 0x1f ;  /* 0x00001fff52007589 */ /* 0x000ea200000e0000 */
[----:B------:R-:W-:Y:S01]  /*10b0*/  NOP ;  /* 0x0000000000007918 */ /* 0x000fe20000000000 */
[----:B--2---:R-:W-:-:S13]  /*10c0*/  ISETP.NE.AND P1, PT, R0, 0x3, PT ;  /* 0x000000030000780c */ /* 0x004fda0003f25270 */
[----:B------:R-:W-:Y:S05]  /*10d0*/  @P1 BRA `(.L_x_12) ;  /* 0x00000000002c1947 */ /* 0x000fea0003800000 */
[----:B---3--:R-:W-:Y:S01]  /*10e0*/  UMOV UR5, 0x400 ;  /* 0x0000040000057882 */ /* 0x008fe20000000000 */
[----:B------:R-:W-:Y:S01]  /*10f0*/  UMOV UR4, 0x20 ;  /* 0x0000002000047882 */ /* 0x000fe20000000000 */
[----:B------:R-:W-:Y:S02]  /*1100*/  ULEA UR5, UR54, UR5, 0x18 ;  /* 0x0000000536057291 */ /* 0x000fe4000f8ec0ff */
[----:B------:R-:W-:-:S04]  /*1110*/  UIADD3 UR6, UPT, UPT, -UR4, 0x100000, URZ ;  /* 0x0010000004067890 */ /* 0x000fc8000fffe1ff */
[----:B------:R-:W-:Y:S02]  /*1120*/  USHF.L.U32 UR7, UR6, 0xb, URZ ;  /* 0x0000000b06077899 */ /* 0x000fe400080006ff */
[----:B------:R-:W-:Y:S01]  /*1130*/  USHF.L.U32 UR6, UR6, 0x1, URZ ;  /* 0x0000000106067899 */ /* 0x000fe200080006ff */
[----:B------:R-:W-:Y:S01]  /*1140*/  ELECT P1, URZ, PT ;  /* 0x0000000000ff782f */ /* 0x000fe20003820000 */
[----:B------:R-:W2:Y:S10]  /*1150*/  FENCE.VIEW.ASYNC.S ;  /* 0x00000000000073c6 */ /* 0x000eb40000000000 */
[----:B--2---:R2:W3:Y:S01]  /*1160*/  SYNCS.EXCH.64 URZ, [UR5+0x490], UR6 ;  /* 0x0004900605ff75b2 */ /* 0x0044e20008000100 */
[----:B------:R2:W1:Y:S01]  /*1170*/  SYNCS.EXCH.64 URZ, [UR5+0x498], UR6 ;  /* 0x0004980605ff75b2 */ /* 0x0004620008000100 */
[----:B------:R-:W-:Y:S01]  /*1180*/  NOP ;  /* 0x0000000000007918 */ /* 0x000fe20000000000 */
.L_x_12:
[----:B------:R-:W4:Y:S01]  /*1190*/  SHFL.IDX PT, R0, R82, RZ, 0x1f ;  /* 0x00001fff52007589 */ /* 0x000f2200000e0000 */
[----:B------:R-:W-:Y:S01]  /*11a0*/  NOP ;  /* 0x0000000000007918 */ /* 0x000fe20000000000 */
[----:B----4-:R-:W-:-:S13]  /*11b0*/  ISETP.NE.AND P1, PT, R0, 0x4, PT ;  /* 0x000000040000780c */ /* 0x010fda0003f25270 */
[----:B------:R-:W-:Y:S05]  /*11c0*/  @P1 BRA `(.L_x_13) ;  /* 0x0000000000481947 */ /* 0x000fea0003800000 */
[----:B--23--:R-:W-:Y:S01]  /*11d0*/  UMOV UR6, 0x720 ;  /* 0x0000072000067882 */ /* 0x00cfe20000000000 */
[----:B------:R-:W-:Y:S01]  /*11e0*/  UMOV UR5, 0x400 ;  /* 0x0000040000057882 */ /* 0x000fe20000000000 */
[----:B------:R-:W-:Y:S01]  /*11f0*/  USEL UR6, UR6, 0x620, UP4 ;  /* 0x0000062006067887 */ /* 0x000fe2000a000000 */
        /* <DEDUP_REMOVED lines=9> */
[----:B------:R-:W2:Y:S02]  /*1290*/  FENCE.VIEW.ASYNC.S ;  /* 0x00000000000073c6 */ /* 0x000ea40000000000 */
[----:B--2---:R4:W2:Y:S08]  /*12a0*/  SYNCS.EXCH.64 URZ, [UR5+0x4a0], UR8 ;  /* 0x0004a00805ff75b2 */ /* 0x0048b00008000100 */
[----:B------:R4:W3:Y:S01]  /*12b0*/  SYNCS.EXCH.64 URZ, [UR5+0x4b0], UR6 ;  /* 0x0004b00605ff75b2 */ /* 0x0008e20008000100 */
[----:B------:R4:W1:Y:S01]  /*12c0*/  SYNCS.EXCH.64 URZ, [UR5+0x4a8], UR8 ;  /* 0x0004a80805ff75b2 */ /* 0x0008620008000100 */
[----:B------:R4:W1:Y:S02]  /*12d0*/  SYNCS.EXCH.64 URZ, [UR5+0x4b8], UR6 ;  /* 0x0004b80605ff75b2 */ /* 0x0008640008000100 */
[----:B----4-:R-:W-:Y:S01]  /*12e0*/  NOP ;  /* 0x0000000000007918 */ /* 0x010fe20000000000 */
.L_x_13:
[----:B------:R-:W4:Y:S01]  /*12f0*/  SHFL.IDX PT, R0, R82, RZ, 0x1f ;  /* 0x00001fff52007589 */ /* 0x000f2200000e0000 */
[----:B------:R-:W-:Y:S01]  /*1300*/  NOP ;  /* 0x0000000000007918 */ /* 0x000fe20000000000 */
[----:B----4-:R-:W-:-:S13]  /*1310*/  ISETP.NE.AND P1, PT, R0, 0x5, PT ;  /* 0x000000050000780c */ /* 0x010fda0003f25270 */
[----:B------:R-:W-:Y:S05]  /*1320*/  @P1 BRA `(.L_x_14) ;  /* 0x0000000000541947 */ /* 0x000fea0003800000 */
[----:B--23--:R-:W-:Y:S01]  /*1330*/  UMOV UR6, 0x400 ;  /* 0x0000040000067882 */ /* 0x00cfe20000000000 */
        /* <DEDUP_REMOVED lines=14> */
[----:B------:R4:W1:Y:S01]  /*1420*/  SYNCS.EXCH.64 URZ, [UR6+0x4e8], UR4 ;  /* 0x0004e80406ff75b2 */ /* 0x0008620008000100 */
[----:B------:R4:W1:Y:S01]  /*1430*/  SYNCS.EXCH.64 URZ, [UR6+0x4d0], UR8 ;  /* 0x0004d00806ff75b2 */ /* 0x0008620008000100 */
[----:B------:R4:W1:Y:S01]  /*1440*/  SYNCS.EXCH.64 URZ, [UR6+0x4f0], UR4 ;  /* 0x0004f00406ff75b2 */ /* 0x0008620008000100 */
[----:B------:R4:W1:Y:S01]  /*1450*/  SYNCS.EXCH.64 URZ, [UR6+0x4d8], UR8 ;  /* 0x0004d80806ff75b2 */ /* 0x0008620008000100 */
[----:B------:R4:W1:Y:S02]  /*1460*/  SYNCS.EXCH.64 URZ, [UR6+0x4f8], UR4 ;  /* 0x0004f80406ff75b2 */ /* 0x0008640008000100 */
[----:B----4-:R-:W-:Y:S01]  /*1470*/  NOP ;  /* 0x0000000000007918 */ /* 0x010fe20000000000 */
.L_x_14:
[----:B------:R-:W4:Y:S01]  /*1480*/  SHFL.IDX PT, R0, R82, RZ, 0x1f ;  /* 0x00001fff52007589 */ /* 0x000f2200000e0000 */
[----:B------:R-:W-:Y:S01]  /*1490*/  ISETP.NE.OR P0, PT, RZ, UR11, !P0 ;  /* 0x0000000bff007c0c */ /* 0x000fe2000c705670 */
[----:B------:R-:W-:Y:S01]  /*14a0*/  NOP ;  /* 0x0000000000007918 */ /* 0x000fe20000000000 */
[----:B----4-:R-:W-:-:S13]  /*14b0*/  ISETP.NE.AND P1, PT, R0, 0x3, PT ;  /* 0x000000030000780c */ /* 0x010fda0003f25270 */
[----:B------:R-:W-:Y:S05]  /*14c0*/  @P1 BRA `(.L_x_15) ;  /* 0x0000000000341947 */ /* 0x000fea0003800000 */
[----:B--23--:R-:W-:Y:S01]  /*14d0*/  UMOV UR5, 0x400 ;  /* 0x0000040000057882 */ /* 0x00cfe20000000000 */
[----:B------:R-:W-:Y:S01]  /*14e0*/  UMOV UR4, 0x20 ;  /* 0x0000002000047882 */ /* 0x000fe20000000000 */
[----:B------:R-:W-:Y:S02]  /*14f0*/  ULEA UR5, UR54, UR5, 0x18 ;  /* 0x0000000536057291 */ /* 0x000fe4000f8ec0ff */
[----:B------:R-:W-:-:S04]  /*1500*/  UIADD3 UR6, UPT, UPT, -UR4, 0x100000, URZ ;  /* 0x0010000004067890 */ /* 0x000fc8000fffe1ff */
[----:B------:R-:W-:Y:S02]  /*1510*/  USHF.L.U32 UR7, UR6, 0xb, URZ ;  /* 0x0000000b06077899 */ /* 0x000fe400080006ff */
[----:B------:R-:W-:Y:S01]  /*1520*/  USHF.L.U32 UR6, UR6, 0x1, URZ ;  /* 0x0000000106067899 */ /* 0x000fe200080006ff */
[----:B------:R-:W-:Y:S01]  /*1530*/  ELECT P1, URZ, PT ;  /* 0x0000000000ff782f */ /* 0x000fe20003820000 */
[----:B------:R-:W2:Y:S10]  /*1540*/  FENCE.VIEW.ASYNC.S ;  /* 0x00000000000073c6 */ /* 0x000eb40000000000 */
[----:B--2---:R4:W2:Y:S01]  /*1550*/  SYNCS.EXCH.64 URZ, [UR5+0x500], UR6 ;  /* 0x0005000605ff75b2 */ /* 0x0048a20008000100 */
[----:B------:R4:W3:Y:S01]  /*1560*/  SYNCS.EXCH.64 URZ, [UR5+0x510], UR6 ;  /* 0x0005100605ff75b2 */ /* 0x0008e20008000100 */
[----:B------:R4:W1:Y:S01]  /*1570*/  SYNCS.EXCH.64 URZ, [UR5+0x508], UR6 ;  /* 0x0005080605ff75b2 */ /* 0x0008620008000100 */
[----:B------:R4:W1:Y:S02]  /*1580*/  SYNCS.EXCH.64 URZ, [UR5+0x518], UR6 ;  /* 0x0005180605ff75b2 */ /* 0x0008640008000100 */
[----:B----4-:R-:W-:Y:S01]  /*1590*/  NOP ;  /* 0x0000000000007918 */ /* 0x010fe20000000000 */
.L_x_15:
[----:B------:R-:W-:Y:S01]  /*15a0*/  VOTEU.ALL UP0, P0 ;  /* 0x0000000000ff7886 */ /* 0x000fe20000000000 */
[----:B--23--:R-:W-:Y:S01]  /*15b0*/  UMOV UR6, 0x20 ;  /* 0x0000002000067882 */ /* 0x00cfe20000000000 */
[----:B------:R-:W2:Y:S01]  /*15c0*/  LDCU UR5, c[0x0][0x36c] ;  /* 0x00006d80ff0577ac */ /* 0x000ea20008000800 */
[----:B------:R-:W-:Y:S01]  /*15d0*/  NOP ;  /* 0x0000000000007918 */ /* 0x000fe20000000000 */
[----:B------:R-:W-:Y:S01]  /*15e0*/  LOP3.LUT R0, R78, 0x1f, RZ, 0xc0, !PT ;  /* 0x0000001f4e007812 */ /* 0x000fe200078ec0ff */
[----:B------:R-:W-:Y:S01]  /*15f0*/  @!UP0 UMOV UR4, 0x400 ;  /* 0x0000040000048882 */ /* 0x000fe20000000000 */
[----:B------:R-:W-:-:S04]  /*1600*/  @!UP0 UIADD3 UR6, UPT, UPT, -UR6, 0x100000, URZ ;  /* 0x0010000006068890 */ /* 0x000fc8000fffe1ff */
[----:B------:R-:W-:Y:S02]  /*1610*/  @!UP0 USHF.L.U32 UR7, UR6, 0xb, URZ ;  /* 0x0000000b06078899 */ /* 0x000fe400080006ff */
[----:B------:R-:W-:Y:S02]  /*1620*/  @!UP0 USHF.L.U32 UR6, UR6, 0x1, URZ ;  /* 0x0000000106068899 */ /* 0x000fe400080006ff */
[----:B------:R-:W-:Y:S01]  /*1630*/  @!UP0 ULEA UR4, UR54, UR4, 0x18 ;  /* 0x0000000436048291 */ /* 0x000fe2000f8ec0ff */
[----:B------:R-:W-:Y:S01]  /*1640*/  VOTEU.ALL UP0, P0 ;  /* 0x0000000000ff7886 */ /* 0x000fe20000000000 */
[----:B------:R-:W-:Y:S02]  /*1650*/  UISETP.NE.AND UP5, UPT, UR11, URZ, UPT ;  /* 0x000000ff0b00728c */ /* 0x000fe4000bfa5270 */
[----:B--2---:R-:W-:Y:S01]  /*1660*/  UISETP.EQ.U32.AND UP6, UPT, UR5, 0x1, UPT ;  /* 0x000000010500788c */ /* 0x004fe2000bfc2070 */
[----:B------:R-:W2:Y:S07]  /*1670*/  FENCE.VIEW.ASYNC.S ;  /* 0x00000000000073c6 */ /* 0x000eae0000000000 */
[----:B--2---:R2:W3:Y:S01]  /*1680*/  @!UP0 SYNCS.EXCH.64 URZ, [UR4+0x520], UR6 ;  /* 0x0005200604ff85b2 */ /* 0x0044e20008000100 */
[----:B------:R-:W-:Y:S05]  /*1690*/  BRA.U !UP6, `(.L_x_16) ;  /* 0x000000010e087547 */ /* 0x000fea000b800000 */
[----:B-1-3--:R-:W-:Y:S01]  /*16a0*/  UCGABAR_ARV ;  /* 0x00000000000079c7 */ /* 0x00afe20008000000 */
[----:B------:R-:W-:Y:S05]  /*16b0*/  BRA `(.L_x_17) ;  /* 0x0000000000047947 */ /* 0x000fea0003800000 */
.L_x_16:
[----:B-1-3--:R-:W-:Y:S01]  /*16c0*/  NOP ;  /* 0x0000000000007918 */ /* 0x00afe20000000000 */
.L_x_17:
[----:B------:R-:W1:Y:S01]  /*16d0*/  S2UR UR10, SR_CTAID.X ;  /* 0x00000000000a79c3 */ /* 0x000e620000002500 */
[----:B------:R-:W-:-:S05]  /*16e0*/  CS2R.32 R3, SR_CgaSize ;  /* 0x0000000000037805 */ /* 0x000fca0000008a00 */
[----:B------:R-:W-:-:S05]  /*16f0*/  IMAD R3, R3, -0xa0, RZ ;  /* 0xffffff6003037824 */ /* 0x000fca00078e02ff */
[----:B------:R-:W-:-:S14]  /*1700*/  R2UR UR5, R3 ;  /* 0x00000000030572ca */ /* 0x000fdc00000e0000 */
[----:B------:R-:W3:Y:S01]  /*1710*/  LDCU UR5, c[0x0][UR5+0x2b0] ;  /* 0x00005600050577ac */ /* 0x000ee20008000800 */
[----:B------:R-:W-:-:S05]  /*1720*/  CS2R.32 R3, SR_CgaSize ;  /* 0x0000000000037805 */ /* 0x000fca0000008a00 */
[----:B------:R-:W-:-:S05]  /*1730*/  IMAD R3, R3, -0xa0, RZ ;  /* 0xffffff6003037824 */ /* 0x000fca00078e02ff */
[----:B--2---:R-:W-:-:S14]  /*1740*/  R2UR UR4, R3 ;  /* 0x00000000030472ca */ /* 0x004fdc00000e0000 */
[----:B------:R-:W2:Y:S01]  /*1750*/  LDCU UR4, c[0x0][UR4+0x2b4] ;  /* 0x00005680040477ac */ /* 0x000ea20008000800 */
[----:B------:R-:W4:Y:S01]  /*1760*/  S2UR UR51, SR_CTAID.Y ;  /* 0x00000000003379c3 */ /* 0x000f220000002600 */
[----:B------:R-:W-:-:S05]  /*1770*/  CS2R.32 R3, SR_CgaSize ;  /* 0x0000000000037805 */ /* 0x000fca0000008a00 */
[----:B------:R-:W-:-:S05]  /*1780*/  IMAD R3, R3, -0xa0, RZ ;  /* 0xffffff6003037824 */ /* 0x000fca00078e02ff */
[----:B------:R-:W-:-:S14]  /*1790*/  R2UR UR6, R3 ;  /* 0x00000000030672ca */ /* 0x000fdc00000e0000 */
[----:B------:R-:W2:Y:S01]  /*17a0*/  LDCU UR6, c[0x0][UR6+0x2a0] ;  /* 0x00005400060677ac */ /* 0x000ea20008000800 */
[----:B------:R-:W-:Y:S01]  /*17b0*/  UISETP.GT.U32.AND UP0, UPT, UR15, 0xffff, UPT ;  /* 0x0000ffff0f00788c */ /* 0x000fe2000bf04070 */
[----:B------:R-:W2:Y:S01]  /*17c0*/  LDCU UR17, c[0x0][0xb24] ;  /* 0x00016480ff1177ac */ /* 0x000ea20008000800 */
[----:B------:R-:W2:Y:S01]  /*17d0*/  LDCU UR37, c[0x0][0xb24] ;  /* 0x00016480ff2577ac */ /* 0x000ea20008000800 */
[----:B------:R-:W2:Y:S01]  /*17e0*/  LDCU UR16, c[0x0][0xb30] ;  /* 0x00016600ff1077ac */ /* 0x000ea20008000800 */
[----:B-1----:R-:W-:Y:S01]  /*17f0*/  I2FP.F32.U32 R3, UR10 ;  /* 0x0000000a00037c45 */ /* 0x002fe20008201000 */
[----:B------:R-:W-:-:S04]  /*1800*/  USHF.L.U32 UR18, UR54, 0x8, URZ ;  /* 0x0000000836127899 */ /* 0x000fc800080006ff */
[----:B---3--:R-:W-:Y:S01]  /*1810*/  FMUL R3, R3, UR5 ;  /* 0x0000000503037c20 */ /* 0x008fe20008400000 */
[----:B------:R-:W-:-:S05]  /*1820*/  CS2R.32 R2, SR_CgaSize ;  /* 0x0000000000027805 */ /* 0x000fca0000008a00 */
[----:B------:R-:W-:-:S05]  /*1830*/  IMAD R2, R2, -0xa0, RZ ;  /* 0xffffff6002027824 */ /* 0x000fca00078e02ff */
[----:B------:R-:W-:-:S14]  /*1840*/  R2UR UR5, R2 ;  /* 0x00000000020572ca */ /* 0x000fdc00000e0000 */
[----:B------:R-:W1:Y:S01]  /*1850*/  LDCU UR5, c[0x0][UR5+0x2a4] ;  /* 0x00005480050577ac */ /* 0x000e620008000800 */
[----:B----4-:R-:W-:Y:S01]  /*1860*/  I2FP.F32.U32 R2, UR51 ;  /* 0x0000003300027c45 */ /* 0x010fe20008201000 */
[----:B------:R-:W-:Y:S01]  /*1870*/  UMOV UR13, 0x55 ;  /* 0x00000055000d7882 */ /* 0x000fe20000000000 */
[----:B------:R-:W3:Y:S03]  /*1880*/  F2I.U32.TRUNC.NTZ R3, R3 ;  /* 0x0000000300037305 */ /* 0x000ee6000020f000 */
[----:B--2---:R-:W-:Y:S01]  /*1890*/  FMUL R2, R2, UR4 ;  /* 0x0000000402027c20 */ /* 0x004fe20008400000 */
[----:B------:R-:W-:-:S04]  /*18a0*/  USEL UR4, UR15, 0xffff, !UP0 ;  /* 0x0000ffff0f047887 */ /* 0x000fc8000c000000 */
[----:B------:R-:W-:Y:S01]  /*18b0*/  ULOP3.LUT UR4, UR4, 0xffff, URZ, 0xc0, !UPT ;  /* 0x0000ffff04047892 */ /* 0x000fe2000f8ec0ff */
[----:B------:R-:W2:Y:S01]  /*18c0*/  F2I.U32.TRUNC.NTZ R2, R2 ;  /* 0x0000000200027305 */ /* 0x000ea2000020f000 */
[----:B---3--:R-:W-:Y:S02]  /*18d0*/  R2UR UR49, R3 ;  /* 0x00000000033172ca */ /* 0x008fe400000e0000 */
[----:B------:R-:W-:Y:S02]  /*18e0*/  PRMT R3, RZ, 0x7610, R3 ;  /* 0x00007610ff037816 */ /* 0x000fe40000000003 */
[----:B--2---:R-:W-:Y:S02]  /*18f0*/  R2UR UR48, R2 ;  /* 0x00000000023072ca */ /* 0x004fe400000e0000 */
[----:B------:R-:W-:-:S07]  /*1900*/  PRMT R2, RZ, 0x7610, R2 ;  /* 0x00007610ff027816 */ /* 0x000fce0000000002 */
[----:B------:R-:W-:-:S04]  /*1910*/  UIADD3 UR49, UPT, UPT, -UR49, URZ, URZ ;  /* 0x000000ff31317290 */ /* 0x000fc8000fffe1ff */
[----:B------:R-:W-:Y:S02]  /*1920*/  UIMAD UR49, UR6, UR49, UR10 ;  /* 0x00000031063172a4 */ /* 0x000fe4000f8e020a */
[----:B------:R-:W-:-:S04]  /*1930*/  UIADD3 UR48, UPT, UPT, -UR48, URZ, URZ ;  /* 0x000000ff30307290 */ /* 0x000fc8000fffe1ff */
[----:B-1----:R-:W-:Y:S01]  /*1940*/  UIMAD UR48, UR5, UR48, UR51 ;  /* 0x00000030053072a4 */ /* 0x002fe2000f8e0233 */
[----:B------:R-:W-:Y:S11]  /*1950*/  BRA.U UP5, `(.L_x_18) ;  /* 0x00000001055c7547 */ /* 0x000ff6000b800000 */
[----:B------:R-:W-:Y:S02]  /*1960*/  UISETP.GT.U32.AND UP0, UPT, UR49, 0x1, UPT ;  /* 0x000000013100788c */ /* 0x000fe4000bf04070 */
[----:B------:R-:W-:Y:S02]  /*1970*/  ULOP3.LUT UR5, UR49, 0xfffffffe, URZ, 0xc0, !UPT ;  /* 0xfffffffe31057892 */ /* 0x000fe4000f8ec0ff */
[----:B------:R-:W-:Y:S02]  /*1980*/  UISETP.NE.AND UP3, UPT, UR48, URZ, UP0 ;  /* 0x000000ff3000728c */ /* 0x000fe40008765270 */
[----:B------:R-:W-:Y:S02]  /*1990*/  UISETP.NE.AND UP2, UPT, UR48, 0x1, UP0 ;  /* 0x000000013000788c */ /* 0x000fe40008745270 */
[----:B------:R-:W-:Y:S02]  /*19a0*/  UISETP.NE.AND UP1, UPT, UR48, 0x2, UP0 ;  /* 0x000000023000788c */ /* 0x000fe40008725270 */
[----:B------:R-:W-:-:S02]  /*19b0*/  UISETP.NE.AND UP0, UPT, UR48, 0x3, UP0 ;  /* 0x000000033000788c */ /* 0x000fc40008705270 */
[----:B------:R-:W-:Y:S02]  /*19c0*/  USEL UR7, URZ, 0x1, UP3 ;  /* 0x00000001ff077887 */ /* 0x000fe40009800000 */
[----:B------:R-:W-:Y:S02]  /*19d0*/  USEL UR6, URZ, 0x4, UP2 ;  /* 0x00000004ff067887 */ /* 0x000fe40009000000 */
[----:B------:R-:W-:Y:S02]  /*19e0*/  USEL UR14, URZ, 0x10, UP1 ;  /* 0x00000010ff0e7887 */ /* 0x000fe40008800000 */
[----:B------:R-:W-:Y:S02]  /*19f0*/  USEL UR9, URZ, 0x40, UP0 ;  /* 0x00000040ff097887 */ /* 0x000fe40008000000 */
[----:B------:R-:W-:Y:S02]  /*1a00*/  USEL UR8, URZ, 0x2, UP3 ;  /* 0x00000002ff087887 */ /* 0x000fe40009800000 */
[----:B------:R-:W-:-:S02]  /*1a10*/  UIADD3 UR14, UPT, UPT, UR14, UR6, UR7 ;  /* 0x000000060e0e7290 */ /* 0x000fc4000fffe007 */
[----:B------:R-:W-:Y:S02]  /*1a20*/  USEL UR6, URZ, 0x20, UP1 ;  /* 0x00000020ff067887 */ /* 0x000fe40008800000 */
[----:B------:R-:W-:Y:S02]  /*1a30*/  USEL UR7, URZ, 0x8, UP2 ;  /* 0x00000008ff077887 */ /* 0x000fe40009000000 */
[----:B------:R-:W-:Y:S02]  /*1a40*/  UIADD3 UR8, UPT, UPT, UR8, UR9, UR14 ;  /* 0x0000000908087290 */ /* 0x000fe4000fffe00e */
[----:B------:R-:W-:Y:S02]  /*1a50*/  ULEA UR5, UR48, UR5, 0x1 ;  /* 0x0000000530057291 */ /* 0x000fe4000f8e08ff */
[----:B------:R-:W-:Y:S02]  /*1a60*/  USEL UR9, URZ, 0x80, UP0 ;  /* 0x00000080ff097887 */ /* 0x000fe40008000000 */
[----:B------:R-:W-:-:S03]  /*1a70*/  UIADD3 UR7, UPT, UPT, UR6, UR7, UR8 ;  /* 0x0000000706077290 */ /* 0x000fc6000fffe008 */
[----:B------:R-:W-:Y:S01]  /*1a80*/  UMOV UR6, 0x3 ;  /* 0x0000000300067882 */ /* 0x000fe20000000000 */
[----:B------:R-:W-:Y:S02]  /*1a90*/  UIADD3 UR7, UPT, UPT, UR7, UR9, URZ ;  /* 0x0000000907077290 */ /* 0x000fe4000fffe0ff */
[----:B------:R-:W-:-:S04]  /*1aa0*/  USHF.L.U32 UR5, UR6, UR5, URZ ;  /* 0x0000000506057299 */ /* 0x000fc800080006ff */
[----:B------:R-:W-:Y:S02]  /*1ab0*/  MOV R3, UR7 ;  /* 0x0000000700037c02 */ /* 0x000fe40008000f00 */
[----:B------:R-:W-:-:S07]  /*1ac0*/  MOV R2, UR5 ;  /* 0x0000000500027c02 */ /* 0x000fce0008000f00 */
.L_x_18:
[----:B------:R-:W1:Y:S01]  /*1ad0*/  S2UR UR36, SR_CTAID.Z ;  /* 0x00000000002479c3 */ /* 0x000e620000002700 */
[----:B------:R-:W-:Y:S02]  /*1ae0*/  UISETP.GE.AND UP0, UPT, UR17, 0x1, UPT ;  /* 0x000000011100788c */ /* 0x000fe4000bf06270 */
[----:B------:R-:W-:Y:S02]  /*1af0*/  UISETP.NE.AND UP3, UPT, UR11, 0x2, UPT ;  /* 0x000000020b00788c */ /* 0x000fe4000bf65270 */
[----:B------:R-:W-:Y:S02]  /*1b00*/  ULOP3.LUT UR14, UR18, 0x600, URZ, 0xc0, !UPT ;  /* 0x00000600120e7892 */ /* 0x000fe4000f8ec0ff */
[----:B------:R-:W-:Y:S01]  /*1b10*/  USHF.L.U32 UR13, UR13, UR4, URZ ;  /* 0x000000040d0d7299 */ /* 0x000fe200080006ff */
[----:B------:R-:W-:Y:S02]  /*1b20*/  UMOV UR50, UR10 ;  /* 0x0000000a00327c82 */ /* 0x000fe40008000000 */
[----:B------:R-:W-:Y:S09]  /*1b30*/  BRA.U !UP0, `(.L_x_19) ;  /* 0x0000000108b87547 */ /* 0x000ff2000b800000 */
[----:B------:R-:W2:Y:S01]  /*1b40*/  LDCU.128 UR4, c[0x0][0xb10] ;  /* 0x00016200ff0477ac */ /* 0x000ea20008000c00 */
[----:B------:R-:W3:Y:S01]  /*1b50*/  LDCU UR20, c[0x0][0x370] ;  /* 0x00006e00ff1477ac */ /* 0x000ee20008000800 */
[----:B------:R-:W4:Y:S01]  /*1b60*/  LDCU UR19, c[0x0][0x374] ;  /* 0x00006e80ff1377ac */ /* 0x000f220008000800 */
[----:B------:R-:W1:Y:S01]  /*1b70*/  LDCU UR50, c[0x0][0xb0c] ;  /* 0x00016180ff3277ac */ /* 0x000e620008000800 */
[----:B------:R-:W3:Y:S01]  /*1b80*/  LDCU UR18, c[0x0][0xb20] ;  /* 0x00016400ff1277ac */ /* 0x000ee20008000800 */
[----:B------:R-:W3:Y:S01]  /*1b90*/  LDCU.64 UR8, c[0x0][0xb28] ;  /* 0x00016500ff0877ac */ /* 0x000ee20008000a00 */
[----:B--2---:R-:W-:Y:S02]  /*1ba0*/  UISETP.NE.AND UP0, UPT, UR6, 0x1, UPT ;  /* 0x000000010600788c */ /* 0x004fe4000bf05270 */
[----:B----4-:R-:W-:Y:S02]  /*1bb0*/  UIMAD.WIDE.U32 UR24, UR19, UR7, URZ ;  /* 0x00000007131872a5 */ /* 0x010fe4000f8e00ff */
[----:B------:R-:W-:-:S02]  /*1bc0*/  UISETP.NE.AND UP2, UPT, UR17, 0x1, UPT ;  /* 0x000000011100788c */ /* 0x000fc4000bf45270 */
[----:B-1----:R-:W-:Y:S02]  /*1bd0*/  UISETP.NE.AND UP1, UPT, UR50, 0x1, UPT ;  /* 0x000000013200788c */ /* 0x002fe4000bf25270 */
[----:B------:R-:W-:Y:S02]  /*1be0*/  UIMAD.WIDE.U32 UR28, UR51, UR7, URZ ;  /* 0x00000007331c72a5 */ /* 0x000fe4000f8e00ff */
[----:B---3--:R-:W-:Y:S01]  /*1bf0*/  UIMAD.WIDE.U32 UR22, UR20, UR4, URZ ;  /* 0x00000004141672a5 */ /* 0x008fe2000f8e00ff */
[----:B------:R-:W-:Y:S01]  /*1c00*/  UMOV UR7, UR25 ;  /* 0x0000001900077c82 */ /* 0x000fe20008000000 */
[----:B------:R-:W-:Y:S02]  /*1c10*/  UIMAD.WIDE.U32 UR24, UR10, UR4, URZ ;  /* 0x000000040a1872a5 */ /* 0x000fe4000f8e00ff */
[----:B------:R-:W-:-:S03]  /*1c20*/  @UP0 USHF.R.U32.HI UR19, URZ, UR18, UR7 ;  /* 0x00000012ff130299 */ /* 0x000fc60008011607 */
[----:B------:R-:W-:Y:S02]  /*1c30*/  @UP1 USHF.R.U32.HI UR20, URZ, UR5, UR23 ;  /* 0x00000005ff141299 */ /* 0x000fe40008011617 */
[----:B------:R-:W-:Y:S02]  /*1c40*/  UIMAD.WIDE.U32 UR22, UR19, UR8, URZ ;  /* 0x00000008131672a5 */ /* 0x000fe4000f8e00ff */
[----:B------:R-:W-:Y:S02]  /*1c50*/  USHF.R.U32.HI UR29, URZ, UR18, UR29 ;  /* 0x00000012ff1d7299 */ /* 0x000fe4000801161d */
[----:B------:R-:W-:Y:S02]  /*1c60*/  UIMAD.WIDE.U32 UR30, UR20, UR8, URZ ;  /* 0x00000008141e72a5 */ /* 0x000fe4000f8e00ff */
[----:B------:R-:W-:Y:S02]  /*1c70*/  @UP2 USHF.R.U32.HI UR19, URZ, UR9, UR23 ;  /* 0x00000009ff132299 */ /* 0x000fe40008011617 */
[----:B------:R-:W-:-:S02]  /*1c80*/  USHF.R.U32.HI UR25, URZ, UR5, UR25 ;  /* 0x00000005ff197299 */ /* 0x000fc40008011619 */
[----:B------:R-:W-:Y:S02]  /*1c90*/  USEL UR29, UR51, UR29, !UP0 ;  /* 0x0000001d331d7287 */ /* 0x000fe4000c000000 */
[----:B------:R-:W-:Y:S02]  /*1ca0*/  @UP2 USHF.R.U32.HI UR20, URZ, UR9, UR31 ;  /* 0x00000009ff142299 */ /* 0x000fe4000801161f */
[----:B------:R-:W-:Y:S02]  /*1cb0*/  UIMAD UR19, UR19, UR17, URZ ;  /* 0x00000011131372a4 */ /* 0x000fe4000f8e02ff */
[----:B------:R-:W-:Y:S02]  /*1cc0*/  USEL UR25, UR10, UR25, !UP1 ;  /* 0x000000190a197287 */ /* 0x000fe4000c800000 */
[----:B------:R-:W-:Y:S02]  /*1cd0*/  UIMAD UR4, UR20, UR17, URZ ;  /* 0x00000011140472a4 */ /* 0x000fe4000f8e02ff */
[----:B------:R-:W-:-:S02]  /*1ce0*/  UISETP.GE.AND UP0, UPT, UR29, UR19, UPT ;  /* 0x000000131d00728c */ /* 0x000fc4000bf06270 */
[----:B------:R-:W-:Y:S02]  /*1cf0*/  UIMAD.WIDE.U32 UR22, UR29, UR8, URZ ;  /* 0x000000081d1672a5 */ /* 0x000fe4000f8e00ff */
[----:B------:R-:W-:Y:S02]  /*1d00*/  UISETP.GE.OR UP0, UPT, UR25, UR4, UP0 ;  /* 0x000000041900728c */ /* 0x000fe40008706670 */
[----:B------:R-:W-:Y:S02]  /*1d10*/  USHF.R.U32.HI UR4, URZ, UR9, UR23 ;  /* 0x00000009ff047299 */ /* 0x000fe40008011617 */
[----:B------:R-:W-:Y:S02]  /*1d20*/  UIMAD.WIDE.U32 UR18, UR25, UR8, URZ ;  /* 0x00000008191272a5 */ /* 0x000fe4000f8e00ff */
[----:B------:R-:W-:Y:S02]  /*1d30*/  USEL UR4, UR29, UR4, !UP2 ;  /* 0x000000041d047287 */ /* 0x000fe4000d000000 */
[----:B------:R-:W-:-:S02]  /*1d40*/  UIADD3 UR5, UPT, UPT, -UR29, URZ, URZ ;  /* 0x000000ff1d057290 */ /* 0x000fc4000fffe1ff */
[----:B------:R-:W-:Y:S02]  /*1d50*/  UIADD3 UR8, UPT, UPT, -UR4, URZ, URZ ;  /* 0x000000ff04087290 */ /* 0x000fe4000fffe1ff */
[----:B------:R-:W-:Y:S02]  /*1d60*/  @!UP0 USHF.R.U32.HI UR9, URZ, UR9, UR19 ;  /* 0x00000009ff098299 */ /* 0x000fe40008011613 */
[----:B------:R-:W-:Y:S02]  /*1d70*/  UIMAD UR8, UR17, UR8, UR29 ;  /* 0x00000008110872a4 */ /* 0x000fe4000f8e021d */
[----:B------:R-:W-:Y:S02]  /*1d80*/  @!UP0 USEL UR9, UR25, UR9, !UP2 ;  /* 0x0000000919098287 */ /* 0x000fe4000d000000 */
[----:B------:R-:W-:Y:S02]  /*1d90*/  UIADD3 UR7, UPT, UPT, -UR25, URZ, URZ ;  /* 0x000000ff19077290 */ /* 0x000fe4000fffe1ff */
[----:B------:R-:W-:-:S02]  /*1da0*/  @!UP0 UIMAD UR8, UR8, UR20, UR9 ;  /* 0x00000014080882a4 */ /* 0x000fc4000f8e0209 */
[----:B------:R-:W-:Y:S02]  /*1db0*/  @!UP0 UIADD3 UR4, UPT, UPT, UR4, -UR9, URZ ;  /* 0x8000000904048290 */ /* 0x000fe4000fffe0ff */
[----:B------:R-:W-:Y:S02]  /*1dc0*/  UIMAD UR5, UR6, UR5, UR51 ;  /* 0x00000005060572a4 */ /* 0x000fe4000f8e0233 */
[----:B------:R-:W-:Y:S02]  /*1dd0*/  @!UP0 UIMAD UR29, UR4, UR17, UR25 ;  /* 0x00000011041d82a4 */ /* 0x000fe4000f8e0219 */
[----:B------:R-:W-:Y:S01]  /*1de0*/  UIMAD UR7, UR50, UR7, UR10 ;  /* 0x00000007320772a4 */ /* 0x000fe2000f8e020a */
[----:B------:R-:W-:Y:S01]  /*1df0*/  @!UP0 UMOV UR25, UR8 ;  /* 0x0000000800198c82 */ /* 0x000fe20008000000 */
[----:B------:R-:W-:Y:S02]  /*1e00*/  UIMAD UR51, UR29, UR6, UR5 ;  /* 0x000000061d3372a4 */ /* 0x000fe4000f8e0205 */
[----:B------:R-:W-:-:S12]  /*1e10*/  UIMAD UR50, UR25, UR50, UR7 ;  /* 0x00000032193272a4 */ /* 0x000fd8000f8e0207 */
.L_x_19:
[----:B------:R-:W-:-:S09]  /*1e20*/  UISETP.NE.AND UP0, UPT, UR16, 0x1, UPT ;  /* 0x000000011000788c */ /* 0x000fd2000bf05270 */
[----:B------:R-:W-:Y:S05]  /*1e30*/  BRA.U UP0, `(.L_x_20) ;  /* 0x0000000100407547 */ /* 0x000fea000b800000 */
[----:B------:R-:W2:Y:S01]  /*1e40*/  LDCU.128 UR4, c[0x0][0xb10] ;  /* 0x00016200ff0477ac */ /* 0x000ea20008000c00 */
[----:B------:R-:W3:Y:S01]  /*1e50*/  LDCU UR9, c[0x0][0xb0c] ;  /* 0x00016180ff0977ac */ /* 0x000ee20008000800 */
[----:B------:R-:W4:Y:S01]  /*1e60*/  LDCU UR8, c[0x0][0xb20] ;  /* 0x00016400ff0877ac */ /* 0x000f220008000800 */
[----:B--2---:R-:W-:Y:S02]  /*1e70*/  UIMAD.WIDE.U32 UR18, UR50, UR4, URZ ;  /* 0x00000004321272a5 */ /* 0x004fe4000f8e00ff */
[----:B------:R-:W-:Y:S02]  /*1e80*/  UIMAD.WIDE.U32 UR16, UR51, UR7, URZ ;  /* 0x00000007331072a5 */ /* 0x000fe4000f8e00ff */
[----:B---3--:R-:W-:Y:S02]  /*1e90*/  UISETP.NE.AND UP1, UPT, UR9, 0x1, UPT ;  /* 0x000000010900788c */ /* 0x008fe4000bf25270 */
[----:B------:R-:W-:Y:S01]  /*1ea0*/  UISETP.NE.AND UP0, UPT, UR6, 0x1, UPT ;  /* 0x000000010600788c */ /* 0x000fe2000bf05270 */
[----:B------:R-:W-:Y:S01]  /*1eb0*/  UMOV UR7, UR19 ;  /* 0x0000001300077c82 */ /* 0x000fe20008000000 */
[----:B----4-:R-:W-:-:S02]  /*1ec0*/  USHF.R.U32.HI UR8, URZ, UR8, UR17 ;  /* 0x00000008ff087299 */ /* 0x010fc40008011611 */
[----:B------:R-:W-:Y:S02]  /*1ed0*/  USHF.R.U32.HI UR5, URZ, UR5, UR7 ;  /* 0x00000005ff057299 */ /* 0x000fe40008011607 */
[----:B------:R-:W-:Y:S02]  /*1ee0*/  USEL UR8, UR51, UR8, !UP0 ;  /* 0x0000000833087287 */ /* 0x000fe4000c000000 */
[----:B------:R-:W-:-:S04]  /*1ef0*/  USEL UR5, UR50, UR5, !UP1 ;  /* 0x0000000532057287 */ /* 0x000fc8000c800000 */
[----:B------:R-:W-:Y:S02]  /*1f00*/  UIADD3 UR4, UPT, UPT, -UR8, UR5, URZ ;  /* 0x0000000508047290 */ /* 0x000fe4000fffe1ff */
[----:B------:R-:W-:Y:S02]  /*1f10*/  UIADD3 UR5, UPT, UPT, UR8, -UR5, URZ ;  /* 0x8000000508057290 */ /* 0x000fe4000fffe0ff */
[----:B------:R-:W-:Y:S02]  /*1f20*/  UIMAD UR51, UR4, UR6, UR51 ;  /* 0x00000006043372a4 */ /* 0x000fe4000f8e0233 */
[----:B------:R-:W-:-:S12]  /*1f30*/  UIMAD UR50, UR5, UR9, UR50 ;  /* 0x00000009053272a4 */ /* 0x000fd8000f8e0232 */
.L_x_20:
[----:B------:R-:W-:Y:S05]  /*1f40*/  BRA.U !UP6, `(.L_x_21) ;  /* 0x000000010e0c7547 */ /* 0x000fea000b800000 */
[----:B------:R-:W-:Y:S01]  /*1f50*/  UCGABAR_WAIT ;  /* 0x0000000000007dc7 */ /* 0x000fe20008000000 */
[----:B------:R-:W-:Y:S01]  /*1f60*/  CCTL.IVALL ;  /* 0x00000000ff00798f */ /* 0x000fe20002000000 */
[----:B------:R-:W-:Y:S05]  /*1f70*/  BRA `(.L_x_22) ;  /* 0x0000000000047947 */ /* 0x000fea0003800000 */
.L_x_21:
[----:B------:R-:W-:Y:S06]  /*1f80*/  BAR.SYNC.DEFER_BLOCKING 0x0 ;  /* 0x0000000000007b1d */ /* 0x000fec0000010000 */
.L_x_22:
[----:B------:R-:W-:Y:S05]  /*1f90*/  BRA.U UP3, `(.L_x_23) ;  /* 0x0000003903587547 */ /* 0x000fea000b800000 */
[----:B------:R-:W2:Y:S01]  /*1fa0*/  LDCU UR23, c[0x0][0x38c] ;  /* 0x00007180ff1777ac */ /* 0x000ea20008000800 */
[----:B------:R-:W-:Y:S01]  /*1fb0*/  PLOP3.LUT P1, PT, PT, PT, UP4, 0x80, 0x8 ;  /* 0x000000000008781c */ /* 0x000fe20003f2f048 */
[----:B------:R-:W-:Y:S01]  /*1fc0*/  IMAD.MOV.U32 R12, RZ, RZ, 0x1 ;  /* 0x00000001ff0c7424 */ /* 0x000fe200078e00ff */
[----:B------:R-:W-:Y:S01]  /*1fd0*/  ISETP.NE.AND P2, PT, R0, RZ, P3 ;  /* 0x000000ff0000720c */ /* 0x000fe20001f45270 */
[----:B------:R-:W-:Y:S01]  /*1fe0*/  USHF.L.U32 UR41, UR10, 0x6, URZ ;  /* 0x000000060a297899 */ /* 0x000fe200080006ff */
[----:B------:R-:W-:Y:S01]  /*1ff0*/  PLOP3.LUT P1, PT, P1, PT, PT, 0x8, 0x80 ;  /* 0x000000000080781c */ /* 0x000fe20000f2e170 */
[----:B------:R-:W-:Y:S01]  /*2000*/  USHF.L.U32 UR22, UR10, 0x5, URZ ;  /* 0x000000050a167899 */ /* 0x000fe200080006ff */
[----:B------:R-:W-:Y:S01]  /*2010*/  CS2R R10, SRZ ;  /* 0x00000000000a7805 */ /* 0x000fe2000001ff00 */
[----:B------:R-:W-:Y:S01]  /*2020*/  UISETP.NE.AND UP1, UPT, UR11, URZ, UPT ;  /* 0x000000ff0b00728c */ /* 0x000fe2000bf25270 */
[----:B------:R-:W-:Y:S01]  /*2030*/  IMAD.MOV.U32 R9, RZ, RZ, RZ ;  /* 0x000000ffff097224 */ /* 0x000fe200078e00ff */
[----:B------:R-:W-:Y:S01]  /*2040*/  ULOP3.LUT UR41, UR41, 0x40, URZ, 0xc0, !UPT ;  /* 0x0000004029297892 */ /* 0x000fe2000f8ec0ff */
[----:B------:R-:W-:Y:S01]  /*2050*/  IMAD.MOV.U32 R8, RZ, RZ, 0x1 ;  /* 0x00000001ff087424 */ /* 0x000fe200078e00ff */
[----:B------:R-:W3:Y:S01]  /*2060*/  LDCU UR21, c[0x0][0x370] ;  /* 0x00006e00ff1577ac */ /* 0x000ee20008000800 */
[----:B------:R-:W4:Y:S01]  /*2070*/  LDCU.64 UR28, c[0x0][0x348] ;  /* 0x00006900ff1c77ac */ /* 0x000f220008000a00 */
[----:B--2---:R-:W-:Y:S01]  /*2080*/  UIADD3 UR5, UPT, UPT, UR23, 0x1f, URZ ;  /* 0x0000001f17057890 */ /* 0x004fe2000fffe0ff */
[----:B------:R-:W2:Y:S03]  /*2090*/  LDCU UR15, c[0x0][0x374] ;  /* 0x00006e80ff0f77ac */ /* 0x000ea60008000800 */
[----:B------:R-:W-:-:S02]  /*20a0*/  USHF.R.S32.HI UR4, URZ, 0x1f, UR5 ;  /* 0x0000001fff047899 */ /* 0x000fc40008011405 */
[----:B------:R-:W-:Y:S02]  /*20b0*/  ULOP3.LUT UR22, UR22, 0x20, URZ, 0xc0, !UPT ;  /* 0x0000002016167892 */ /* 0x000fe4000f8ec0ff */
[----:B------:R-:W-:Y:S02]  /*20c0*/  ULEA.HI UR25, UR4, UR5, URZ, 0x5 ;  /* 0x0000000504197291 */ /* 0x000fe4000f8f28ff */
[----:B------:R-:W-:Y:S02]  /*20d0*/  UIADD3 UR4, UPT, UPT, UR23, -0x1, URZ ;  /* 0xffffffff17047890 */ /* 0x000fe4000fffe0ff */
[----:B------:R-:W-:Y:S02]  /*20e0*/  USHF.R.S32.HI UR25, URZ, 0x5, UR25 ;  /* 0x00000005ff197899 */ /* 0x000fe40008011419 */
[----:B------:R-:W-:Y:S02]  /*20f0*/  UISETP.GE.U32.AND UP2, UPT, UR4, -0x3f, UPT ;  /* 0xffffffc10400788c */ /* 0x000fe4000bf46070 */
[----:B------:R-:W-:-:S02]  /*2100*/  UISETP.LT.U32.AND UP0, UPT, UR25, 0x48, UPT ;  /* 0x000000481900788c */ /* 0x000fc4000bf01070 */
[----:B------:R-:W-:Y:S02]  /*2110*/  UIADD3 UR23, UPT, UPT, UR23, 0x3e, URZ ;  /* 0x0000003e17177890 */ /* 0x000fe4000fffe0ff */
[----:B------:R-:W-:Y:S02]  /*2120*/  USEL UR24, UR25, 0x48, UP0 ;  /* 0x0000004819187887 */ /* 0x000fe40008000000 */
[----:B------:R-:W-:Y:S02]  /*2130*/  USEL UR31, UR26, 0x2, UP1 ;  /* 0x000000021a1f7887 */ /* 0x000fe40008800000 */
[----:B------:R-:W-:Y:S02]  /*2140*/  UIADD3 UR30, UPT, UPT, UR24, -0x1, URZ ;  /* 0xffffffff181e7890 */ /* 0x000fe4000fffe0ff */
[----:B------:R-:W-:Y:S02]  /*2150*/  @UP2 UIADD3 UR30, UPT, UPT, UR24, URZ, URZ ;  /* 0x000000ff181e2290 */ /* 0x000fe4000fffe0ff */
[----:B------:R-:W-:-:S02]  /*2160*/  ULEA.HI UR41, UR14, UR41, URZ, 0x1b ;  /* 0x000000290e297291 */ /* 0x000fc4000f8fd8ff */
[----:B------:R-:W-:Y:S02]  /*2170*/  UIADD3 UR27, UPT, UPT, UR30, 0x1, URZ ;  /* 0x000000011e1b7890 */ /* 0x000fe4000fffe0ff */
[----:B------:R-:W-:Y:S02]  /*2180*/  UIADD3 UR42, UPT, UPT, UR25, -UR24, URZ ;  /* 0x80000018192a7290 */ /* 0x000fe4000fffe0ff */
[----:B------:R-:W-:Y:S01]  /*2190*/  UIADD3 UR30, UPT, UPT, -UR30, URZ, URZ ;  /* 0x000000ff1e1e7290 */ /* 0x000fe2000fffe1ff */
[----:B--234-:R-:W-:-:S11]  /*21a0*/  UMOV UR40, URZ ;  /* 0x000000ff00287c82 */ /* 0x01cfd60008000000 */
.L_x_43:
[----:B------:R-:W-:Y:S01]  /*21b0*/  UISETP.NE.AND UP0, UPT, UR54, URZ, UPT ;  /* 0x000000ff3600728c */ /* 0x000fe2000bf05270 */
[----:B------:R-:W2:Y:S08]  /*21c0*/  S2UR UR54, SR_CgaCtaId ;  /* 0x00000000003679c3 */ /* 0x000eb00000008800 */
[----:B------:R-:W-:Y:S05]  /*21d0*/  BRA.U UP0, `(.L_x_24) ;  /* 0x0000000100347547 */ /* 0x000fea000b800000 */
[----:B------:R-:W3:Y:S01]  /*21e0*/  S2R R0, SR_CgaCtaId ;  /* 0x0000000000007919 */ /* 0x000ee20000008800 */
[----:B------:R-:W-:-:S04]  /*21f0*/  MOV R2, 0x400 ;  /* 0x0000040000027802 */ /* 0x000fc80000000f00 */
[----:B---3--:R-:W-:Y:S02]  /*2200*/  LEA R0, R0, R2, 0x18 ;  /* 0x0000000200007211 */ /* 0x008fe400078ec0ff */
[----:B------:R-:W-:-:S03]  /*2210*/  SHF.L.U32 R2, R8, 0x1f, RZ ;  /* 0x0000001f08027819 */ /* 0x000fc600000006ff */
[----:B------:R-:W-:-:S04]  /*2220*/  IMAD R0, R9, 0x8, R0 ;  /* 0x0000000809007824 */ /* 0x000fc800078e0200 */
[----:B------:R-:W3:Y:S02]  /*2230*/  SYNCS.PHASECHK.TRANS64.TRYWAIT P0, [R0+URZ+0x510], R2 ;  /* 0x00051002000075a7 */ /* 0x000ee400080011ff */
[----:B---3--:R-:W-:Y:S05]  /*2240*/  @!P0 BRA `(.L_x_25) ;  /* 0x0000007400d48947 */ /* 0x008fea0003800000 */
.L_x_182:
[----:B------:R-:W-:Y:S01]  /*2250*/  VIADD R9, R9, 0x1 ;  /* 0x0000000109097836 */ /* 0x000fe20000000000 */
[----:B------:R3:W-:Y:S04]  /*2260*/  SYNCS.ARRIVE.TRANS64.A1T0 RZ, [R0+URZ+0x500], RZ ;  /* 0x000500ff00ff79a7 */ /* 0x0007e800081000ff */
[----:B------:R-:W-:-:S04]  /*2270*/  ISETP.NE.AND P0, PT, R9, 0x2, PT ;  /* 0x000000020900780c */ /* 0x000fc80003f05270 */
[----:B------:R-:W-:Y:S02]  /*2280*/  SEL R9, R9, RZ, P0 ;  /* 0x000000ff09097207 */ /* 0x000fe40000000000 */
[----:B---3--:R-:W-:-:S04]  /*2290*/  SEL R0, RZ, 0x1, P0 ;  /* 0x00000001ff007807 */ /* 0x008fc80000000000 */
[----:B------:R-:W-:-:S07]  /*22a0*/  LOP3.LUT R8, R8, R0, RZ, 0x3c, !PT ;  /* 0x0000000008087212 */ /* 0x000fce00078e3cff */
.L_x_24:
[----:B------:R-:W-:Y:S01]  /*22b0*/  UMOV UR26, 0x400 ;  /* 0x00000400001a7882 */ /* 0x000fe20000000000 */
[----:B------:R-:W-:Y:S01]  /*22c0*/  UISETP.GE.U32.AND UP0, UPT, UR23, 0x3f, UPT ;  /* 0x0000003f1700788c */ /* 0x000fe2000bf06070 */
[----:B------:R-:W-:Y:S01]  /*22d0*/  SHF.L.U32 R0, R12, 0x1f, RZ ;  /* 0x0000001f0c007819 */ /* 0x000fe200000006ff */
[----:B--2---:R-:W-:Y:S02]  /*22e0*/  ULEA UR26, UR54, UR26, 0x18 ;  /* 0x0000001a361a7291 */ /* 0x004fe4000f8ec0ff */
[----:B------:R-:W-:Y:S02]  /*22f0*/  ULEA.HI UR35, UR50, UR50, URZ, 0x1 ;  /* 0x0000003232237291 */ /* 0x000fe4000f8f08ff */
[----:B------:R-:W-:Y:S02]  /*2300*/  ULEA UR4, UR40, UR26, 0x3 ;  /* 0x0000001a28047291 */ /* 0x000fe4000f8e18ff */
[----:B------:R-:W-:Y:S02]  /*2310*/  USHF.L.U32 UR35, UR35, 0x6, URZ ;  /* 0x0000000623237899 */ /* 0x000fe400080006ff */
[----:B------:R-:W-:-:S02]  /*2320*/  ULEA UR11, UR51, UR22, 0x6 ;  /* 0x00000016330b7291 */ /* 0x000fc4000f8e30ff */
[----:B------:R-:W-:-:S03]  /*2330*/  ULOP3.LUT UR35, UR35, 0xffffff80, URZ, 0xc0, !UPT ;  /* 0xffffff8023237892 */ /* 0x000fc6000f8ec0ff */
[----:B------:R2:W3:Y:S01]  /*2340*/  SYNCS.PHASECHK.TRANS64.TRYWAIT P0, [UR4+0x240], R0 ;  /* 0x00024000ff0075a7 */ /* 0x0004e20008001104 */
[----:B------:R-:W-:Y:S01]  /*2350*/  UIADD3 UR35, UPT, UPT, UR41, UR35, URZ ;  /* 0x0000002329237290 */ /* 0x000fe2000fffe0ff */
[----:B------:R-:W-:Y:S01]  /*2360*/  UMOV UR4, URZ ;  /* 0x000000ff00047c82 */ /* 0x000fe20008000000 */
[----:B------:R-:W-:Y:S10]  /*2370*/  BRA.U !UP0, `(.L_x_26) ;  /* 0x0000000108c47547 */ /* 0x000ff4000b800000 */
[----:B------:R-:W-:Y:S01]  /*2380*/  UMOV UR5, UR30 ;  /* 0x0000001e00057c82 */ /* 0x000fe20008000000 */
[----:B------:R-:W-:Y:S01]  /*2390*/  UMOV UR7, UR40 ;  /* 0x0000002800077c82 */ /* 0x000fe20008000000 */
[----:B------:R-:W-:-:S05]  /*23a0*/  UMOV UR34, URZ ;  /* 0x000000ff00227c82 */ /* 0x000fca0008000000 */
.L_x_32:
[----:B------:R-:W-:Y:S01]  /*23b0*/  ULEA UR33, UR7, UR26, 0x3 ;  /* 0x0000001a07217291 */ /* 0x000fe2000f8e18ff */
[----:B---3--:R-:W-:Y:S01]  /*23c0*/  @P3 MOV R2, 0x1800 ;  /* 0x0000180000023802 */ /* 0x008fe20000000f00 */
[----:B-1-34-:R-:W-:Y:S10]  /*23d0*/  @P0 BRA `(.L_x_27) ;  /* 0x00000000000c0947 */ /* 0x01aff40003800000 */
[----:B------:R-:W-:-:S04]  /*23e0*/  SHF.L.U32 R3, R12, 0x1f, RZ ;  /* 0x0000001f0c037819 */ /* 0x000fc800000006ff */
[----:B------:R-:W3:Y:S02]  /*23f0*/  SYNCS.PHASECHK.TRANS64.TRYWAIT P0, [UR33+0x240], R3 ;  /* 0x00024003ff0075a7 */ /* 0x000ee40008001121 */
[----:B---3--:R-:W-:Y:S05]  /*2400*/  @!P0 BRA `(.L_x_28) ;  /* 0x0000007400788947 */ /* 0x008fea0003800000 */
.L_x_27:
[----:B------:R3:W-:Y:S01]  /*2410*/  @P3 SYNCS.ARRIVE.TRANS64 RZ, [UR33], R2 ;  /* 0x00000002ffff39a7 */ /* 0x0007e20008000021 */
[----:B------:R-:W-:Y:S02]  /*2420*/  ULOP3.LUT UR4, UR31, 0x2, URZ, 0xfc, !UPT ;  /* 0x000000021f047892 */ /* 0x000fe4000f8efcff */
[----:B------:R-:W-:Y:S02]  /*2430*/  UIADD3 UR5, UPT, UPT, UR5, 0x1, URZ ;  /* 0x0000000105057890 */ /* 0x000fe4000fffe0ff */
[----:B------:R-:W-:Y:S02]  /*2440*/  UISETP.NE.AND UP0, UPT, UR4, 0x2, UPT ;  /* 0x000000020400788c */ /* 0x000fe4000bf05270 */
[----:B------:R-:W-:-:S07]  /*2450*/  UISETP.NE.AND UP2, UPT, UR5, 0x1, UPT ;  /* 0x000000010500788c */ /* 0x000fce000bf45270 */
[----:B------:R-:W-:Y:S05]  /*2460*/  BRA.U UP0, `(.L_x_29) ;  /* 0x0000000100047547 */ /* 0x000fea000b800000 */
[----:B-1----:R-:W-:Y:S05]  /*2470*/  BPT.TRAP 0x1 ;  /* 0x000000040000795c */ /* 0x002fea0000300000 */
.L_x_29:
[----:B------:R-:W-:Y:S04]  /*2480*/  BSSY.RECONVERGENT B0, `(.L_x_30) ;  /* 0x0000003000007945 */ /* 0x000fe80003800200 */
[----:B------:R-:W-:Y:S05]  /*2490*/  @!P2 BRA `(.L_x_31) ;  /* 0x000000000004a947 */ /* 0x000fea0003800000 */
[----:B-1----:R-:W-:Y:S05]  /*24a0*/  BPT.TRAP 0x1 ;  /* 0x000000040000795c */ /* 0x002fea0000300000 */
.L_x_31:
[----:B-1----:R-:W-:Y:S05]  /*24b0*/  BSYNC.RECONVERGENT B0 ;  /* 0x0000000000007941 */ /* 0x002fea0003800200 */
.L_x_30:
[----:B------:R-:W-:Y:S02]  /*24c0*/  UIADD3 UR40, UPT, UPT, UR7, 0x1, URZ ;  /* 0x0000000107287890 */ /* 0x000fe4000fffe0ff */
[----:B------:R-:W-:Y:S02]  /*24d0*/  ULEA UR32, UR7, UR14, 0xb ;  /* 0x0000000e07207291 */ /* 0x000fe4000f8e58ff */
[----:B------:R-:W-:Y:S02]  /*24e0*/  UISETP.NE.AND UP0, UPT, UR40, 0x48, UPT ;  /* 0x000000482800788c */ /* 0x000fe4000bf05270 */
[----:B------:R-:W-:Y:S02]  /*24f0*/  UIADD3 UR44, UP1, UPT, UR28, 0x80, URZ ;  /* 0x000000801c2c7890 */ /* 0x000fe4000ff3e0ff */
[----:B------:R-:W-:Y:S02]  /*2500*/  USEL UR6, URZ, 0x1, UP0 ;  /* 0x00000001ff067887 */ /* 0x000fe40008000000 */
[----:B------:R-:W-:-:S02]  /*2510*/  USEL UR40, UR40, URZ, UP0 ;  /* 0x000000ff28287287 */ /* 0x000fc40008000000 */
[----:B------:R-:W-:Y:S02]  /*2520*/  ULEA UR8, UR7, UR26, 0xa ;  /* 0x0000001a07087291 */ /* 0x000fe4000f8e50ff */
[----:B------:R-:W-:Y:S01]  /*2530*/  UIADD3 UR18, UP0, UPT, UR28, 0x180, URZ ;  /* 0x000001801c127890 */ /* 0x000fe2000ff1e0ff */
[----:B------:R-:W-:Y:S01]  /*2540*/  LOP3.LUT R12, R12, UR6, RZ, 0x3c, !PT ;  /* 0x000000060c0c7c12 */ /* 0x000fe2000f8e3cff */
[----:B------:R-:W-:Y:S02]  /*2550*/  ULEA UR4, UR40, UR26, 0x3 ;  /* 0x0000001a28047291 */ /* 0x000fe4000f8e18ff */
[----:B------:R-:W-:Y:S01]  /*2560*/  ULOP3.LUT UR33, UR33, 0xfefffff8, URZ, 0xc0, !UPT ;  /* 0xfefffff821217892 */ /* 0x000fe2000f8ec0ff */
[----:B--2---:R-:W-:Y:S01]  /*2570*/  SHF.L.U32 R0, R12, 0x1f, RZ ;  /* 0x0000001f0c007819 */ /* 0x004fe200000006ff */
[----:B------:R-:W-:Y:S02]  /*2580*/  UIADD3.X UR45, UPT, UPT, URZ, UR29, URZ, UP1, !UPT ;  /* 0x0000001dff2d7290 */ /* 0x000fe40008ffe4ff */
[----:B------:R-:W-:-:S02]  /*2590*/  UIADD3 UR32, UPT, UPT, UR26, 0x2800, UR32 ;  /* 0x000028001a207890 */ /* 0x000fc4000fffe020 */
[----:B------:R-:W-:Y:S01]  /*25a0*/  UPRMT UR6, URZ, 0x5410, UR13 ;  /* 0x00005410ff067896 */ /* 0x000fe2000800000d */
[----:B------:R4:W1:Y:S01]  /*25b0*/  SYNCS.PHASECHK.TRANS64.TRYWAIT P0, [UR4+0x240], R0 ;  /* 0x00024000ff0075a7 */ /* 0x0008620008001104 */
[----:B------:R-:W-:Y:S02]  /*25c0*/  UIADD3 UR8, UPT, UPT, UR8, 0x26800, URZ ;  /* 0x0002680008087890 */ /* 0x000fe4000fffe0ff */
[----:B------:R-:W-:Y:S01]  /*25d0*/  UIADD3.X UR19, UPT, UPT, URZ, UR29, URZ, UP0, !UPT ;  /* 0x0000001dff137290 */ /* 0x000fe200087fe4ff */
[----:B------:R-:W-:Y:S01]  /*25e0*/  UMOV UR16, 0x0 ;  /* 0x0000000000107882 */ /* 0x000fe20000000000 */
[----:B------:R-:W-:Y:S01]  /*25f0*/  UMOV UR17, 0x10000000 ;  /* 0x1000000000117882 */ /* 0x000fe20000000000 */
[----:B------:R-:W-:Y:S01]  /*2600*/  UMOV UR10, UR34 ;  /* 0x00000022000a7c82 */ /* 0x000fe20008000000 */
[----:B------:R-:W-:Y:S01]  /*2610*/  UMOV UR12, UR36 ;  /* 0x00000024000c7c82 */ /* 0x000fe20008000000 */
[----:B------:R-:W-:Y:S01]  /*2620*/  UMOV UR9, UR33 ;  /* 0x0000002100097c82 */ /* 0x000fe20008000000 */
[----:B------:R2:W-:Y:S01]  /*2630*/  UTMALDG.3D.MULTICAST.2CTA [UR32], [UR44], UR6, desc[UR16] ;  /* 0x000010202c0073b4 */ /* 0x0005e20008211806 */
[----:B------:R-:W-:Y:S01]  /*2640*/  UMOV UR4, UR27 ;  /* 0x0000001b00047c82 */ /* 0x000fe20008000000 */
[----:B------:R-:W-:Y:S01]  /*2650*/  UMOV UR7, UR40 ;  /* 0x0000002800077c82 */ /* 0x000fe20008000000 */
[----:B------:R4:W-:Y:S01]  /*2660*/  UTMALDG.3D.2CTA [UR8], [UR18], desc[UR16] ;  /* 0x00001008120075b4 */ /* 0x0009e20008211000 */
[----:B--2---:R-:W-:Y:S01]  /*2670*/  UIADD3 UR34, UPT, UPT, UR34, 0x20, URZ ;  /* 0x0000002022227890 */ /* 0x004fe2000fffe0ff */
[----:B------:R-:W-:Y:S11]  /*2680*/  BRA.U UP2, `(.L_x_32) ;  /* 0xfffffffd02487547 */ /* 0x000ff6000b83ffff */
.L_x_26:
[----:B------:R-:W-:Y:S01]  /*2690*/  ULEA UR5, UR40, UR26, 0x3 ;  /* 0x0000001a28057291 */ /* 0x000fe2000f8e18ff */
[----:B--2-4-:R-:W-:Y:S01]  /*26a0*/  SHF.L.U32 R0, R12, 0x1f, RZ ;  /* 0x0000001f0c007819 */ /* 0x014fe200000006ff */
[----:B------:R-:W-:Y:S01]  /*26b0*/  @!P1 SYNCS.ARRIVE.TRANS64.A1T0 RZ, [UR26+0x498], RZ ;  /* 0x000498ffffff99a7 */ /* 0x000fe2000810001a */
[----:B------:R-:W-:-:S06]  /*26c0*/  UISETP.GT.AND UP0, UPT, UR25, UR24, UPT ;  /* 0x000000181900728c */ /* 0x000fcc000bf04270 */
[----:B-1-3--:R1:W2:Y:S03]  /*26d0*/  SYNCS.PHASECHK.TRANS64.TRYWAIT P0, [UR5+0x240], R0 ;  /* 0x00024000ff0075a7 */ /* 0x00a2a60008001105 */
[----:B------:R-:W-:Y:S05]  /*26e0*/  BRA.U !UP0, `(.L_x_33) ;  /* 0x0000000108c47547 */ /* 0x000fea000b800000 */
[----:B------:R-:W-:Y:S01]  /*26f0*/  UIADD3 UR5, UPT, UPT, UR42, UR4, URZ ;  /* 0x000000042a057290 */ /* 0x000fe2000fffe0ff */
[----:B------:R-:W-:-:S11]  /*2700*/  UMOV UR7, UR40 ;  /* 0x0000002800077c82 */ /* 0x000fd60008000000 */
.L_x_39:
[----:B------:R-:W-:Y:S01]  /*2710*/  ULEA UR17, UR7, UR26, 0x3 ;  /* 0x0000001a07117291 */ /* 0x000fe2000f8e18ff */
[----:B--2---:R-:W-:Y:S01]  /*2720*/  @P3 MOV R2, 0x1800 ;  /* 0x0000180000023802 */ /* 0x004fe20000000f00 */
[----:B--2-4-:R-:W-:Y:S10]  /*2730*/  @P0 BRA `(.L_x_34) ;  /* 0x00000000000c0947 */ /* 0x014ff40003800000 */
[----:B------:R-:W-:-:S04]  /*2740*/  SHF.L.U32 R3, R12, 0x1f, RZ ;  /* 0x0000001f0c037819 */ /* 0x000fc800000006ff */
[----:B------:R-:W2:Y:S02]  /*2750*/  SYNCS.PHASECHK.TRANS64.TRYWAIT P0, [UR17+0x240], R3 ;  /* 0x00024003ff0075a7 */ /* 0x000ea40008001111 */
[----:B--2---:R-:W-:Y:S05]  /*2760*/  @!P0 BRA `(.L_x_35) ;  /* 0x0000007000b88947 */ /* 0x004fea0003800000 */
.L_x_34:
[----:B------:R2:W-:Y:S01]  /*2770*/  @P3 SYNCS.ARRIVE.TRANS64 RZ, [UR17], R2 ;  /* 0x00000002ffff39a7 */ /* 0x0005e20008000011 */
[----:B------:R-:W-:-:S04]  /*2780*/  ULOP3.LUT UR6, UR31, 0x2, URZ, 0xfc, !UPT ;  /* 0x000000021f067892 */ /* 0x000fc8000f8efcff */
[----:B------:R-:W-:-:S09]  /*2790*/  UISETP.NE.AND UP0, UPT, UR6, 0x2, UPT ;  /* 0x000000020600788c */ /* 0x000fd2000bf05270 */
[----:B------:R-:W-:Y:S05]  /*27a0*/  BRA.U UP0, `(.L_x_36) ;  /* 0x0000000100047547 */ /* 0x000fea000b800000 */
[----:B------:R-:W-:Y:S05]  /*27b0*/  BPT.TRAP 0x1 ;  /* 0x000000040000795c */ /* 0x000fea0000300000 */
.L_x_36:
[----:B------:R-:W-:Y:S04]  /*27c0*/  BSSY.RECONVERGENT B0, `(.L_x_37) ;  /* 0x0000003000007945 */ /* 0x000fe80003800200 */
[----:B------:R-:W-:Y:S05]  /*27d0*/  @!P2 BRA `(.L_x_38) ;  /* 0x000000000004a947 */ /* 0x000fea0003800000 */
[----:B------:R-:W-:Y:S05]  /*27e0*/  BPT.TRAP 0x1 ;  /* 0x000000040000795c */ /* 0x000fea0000300000 */
.L_x_38:
[----:B------:R-:W-:Y:S05]  /*27f0*/  BSYNC.RECONVERGENT B0 ;  /* 0x0000000000007941 */ /* 0x000fea0003800200 */
.L_x_37:
[----:B------:R-:W-:Y:S02]  /*2800*/  UIADD3 UR40, UPT, UPT, UR7, 0x1, URZ ;  /* 0x0000000107287890 */ /* 0x000fe4000fffe0ff */
[----:B------:R-:W-:Y:S02]  /*2810*/  ULEA UR16, UR7, UR14, 0xb ;  /* 0x0000000e07107291 */ /* 0x000fe4000f8e58ff */
[----:B------:R-:W-:Y:S02]  /*2820*/  UISETP.NE.AND UP0, UPT, UR40, 0x48, UPT ;  /* 0x000000482800788c */ /* 0x000fe4000bf05270 */
[----:B------:R-:W-:Y:S02]  /*2830*/  UIADD3 UR46, UP1, UPT, UR28, 0x80, URZ ;  /* 0x000000801c2e7890 */ /* 0x000fe4000ff3e0ff */
[----:B------:R-:W-:Y:S02]  /*2840*/  USEL UR8, URZ, 0x1, UP0 ;  /* 0x00000001ff087887 */ /* 0x000fe40008000000 */
[----:B------:R-:W-:-:S02]  /*2850*/  USEL UR40, UR40, URZ, UP0 ;  /* 0x000000ff28287287 */ /* 0x000fc40008000000 */
[----:B------:R-:W-:Y:S02]  /*2860*/  UIADD3 UR44, UP0, UPT, UR28, 0x180, URZ ;  /* 0x000001801c2c7890 */ /* 0x000fe4000ff1e0ff */
[----:B------:R-:W-:Y:S01]  /*2870*/  ULEA UR6, UR40, UR26, 0x3 ;  /* 0x0000001a28067291 */ /* 0x000fe2000f8e18ff */
[----:B------:R-:W-:Y:S01]  /*2880*/  LOP3.LUT R12, R12, UR8, RZ, 0x3c, !PT ;  /* 0x000000080c0c7c12 */ /* 0x000fe2000f8e3cff */
[----:B------:R-:W-:Y:S02]  /*2890*/  ULEA UR8, UR7, UR26, 0xa ;  /* 0x0000001a07087291 */ /* 0x000fe4000f8e50ff */
[----:B------:R-:W-:Y:S01]  /*28a0*/  USHF.L.U32 UR18, UR4, 0x5, URZ ;  /* 0x0000000504127899 */ /* 0x000fe200080006ff */
[----:B-1----:R-:W-:Y:S01]  /*28b0*/  SHF.L.U32 R0, R12, 0x1f, RZ ;  /* 0x0000001f0c007819 */ /* 0x002fe200000006ff */
[----:B------:R-:W-:Y:S02]  /*28c0*/  ULOP3.LUT UR17, UR17, 0xfefffff8, URZ, 0xc0, !UPT ;  /* 0xfefffff811117892 */ /* 0x000fe4000f8ec0ff */
[----:B------:R-:W-:Y:S01]  /*28d0*/  UIADD3 UR16, UPT, UPT, UR26, 0x2800, UR16 ;  /* 0x000028001a107890 */ /* 0x000fe2000fffe010 */
[----:B------:R3:W4:Y:S01]  /*28e0*/  SYNCS.PHASECHK.TRANS64.TRYWAIT P0, [UR6+0x240], R0 ;  /* 0x00024000ff0075a7 */ /* 0x0007220008001106 */
[----:B------:R-:W-:-:S02]  /*28f0*/  UIADD3.X UR47, UPT, UPT, URZ, UR29, URZ, UP1, !UPT ;  /* 0x0000001dff2f7290 */ /* 0x000fc40008ffe4ff */
[----:B------:R-:W-:Y:S02]  /*2900*/  UPRMT UR6, URZ, 0x5410, UR13 ;  /* 0x00005410ff067896 */ /* 0x000fe4000800000d */
[----:B------:R-:W-:Y:S02]  /*2910*/  UIADD3 UR8, UPT, UPT, UR8, 0x26800, URZ ;  /* 0x0002680008087890 */ /* 0x000fe4000fffe0ff */
[----:B------:R-:W-:Y:S01]  /*2920*/  UIADD3.X UR45, UPT, UPT, URZ, UR29, URZ, UP0, !UPT ;  /* 0x0000001dff2d7290 */ /* 0x000fe200087fe4ff */
[----:B------:R-:W-:Y:S01]  /*2930*/  UMOV UR32, 0x0 ;  /* 0x0000000000207882 */ /* 0x000fe20000000000 */
[----:B------:R-:W-:Y:S01]  /*2940*/  UMOV UR33, 0x10000000 ;  /* 0x1000000000217882 */ /* 0x000fe20000000000 */
[----:B------:R-:W-:Y:S01]  /*2950*/  UMOV UR19, UR35 ;  /* 0x0000002300137c82 */ /* 0x000fe20008000000 */
[----:B------:R-:W-:Y:S01]  /*2960*/  UMOV UR20, UR36 ;  /* 0x0000002400147c82 */ /* 0x000fe20008000000 */
[----:B------:R-:W-:Y:S01]  /*2970*/  UMOV UR12, UR36 ;  /* 0x00000024000c7c82 */ /* 0x000fe20008000000 */
[----:B------:R-:W-:Y:S01]  /*2980*/  UMOV UR9, UR17 ;  /* 0x0000001100097c82 */ /* 0x000fe20008000000 */
[----:B------:R-:W-:Y:S01]  /*2990*/  UMOV UR10, UR18 ;  /* 0x00000012000a7c82 */ /* 0x000fe20008000000 */
[----:B------:R3:W-:Y:S01]  /*29a0*/  UTMALDG.3D.MULTICAST.2CTA [UR16], [UR46], UR6, desc[UR32] ;  /* 0x000020102e0073b4 */ /* 0x0007e20008211806 */
[----:B------:R-:W-:Y:S01]  /*29b0*/  UIADD3 UR4, UPT, UPT, UR4, 0x1, URZ ;  /* 0x0000000104047890 */ /* 0x000fe2000fffe0ff */
[----:B------:R-:W-:-:S03]  /*29c0*/  UMOV UR7, UR40 ;  /* 0x0000002800077c82 */ /* 0x000fc60008000000 */
[----:B------:R-:W-:Y:S01]  /*29d0*/  UISETP.NE.AND UP0, UPT, UR4, UR5, UPT ;  /* 0x000000050400728c */ /* 0x000fe2000bf05270 */
[----:B------:R3:W-:Y:S08]  /*29e0*/  UTMALDG.3D.2CTA [UR8], [UR44], desc[UR32] ;  /* 0x000020082c0075b4 */ /* 0x0007f00008211000 */
[----:B---3--:R-:W-:Y:S05]  /*29f0*/  BRA.U UP0, `(.L_x_39) ;  /* 0xfffffffd00447547 */ /* 0x008fea000b83ffff */
.L_x_33:
[C---:B------:R-:W-:Y:S01]  /*2a00*/  LEA R3, R11.reuse, UR26, 0x3 ;  /* 0x0000001a0b037c11 */ /* 0x040fe2000f8e18ff */
[----:B------:R-:W-:Y:S01]  /*2a10*/  NOP ;  /* 0x0000000000007918 */ /* 0x000fe20000000000 */
[----:B-1----:R-:W-:Y:S02]  /*2a20*/  SHF.L.U32 R0, R10, 0x1f, RZ ;  /* 0x0000001f0a007819 */ /* 0x002fe400000006ff */
[----:B------:R-:W-:Y:S02]  /*2a30*/  LEA R4, R11, UR26, 0x4 ;  /* 0x0000001a0b047c11 */ /* 0x000fe4000f8e20ff */
[----:B--2-4-:R-:W1:Y:S02]  /*2a40*/  SYNCS.PHASECHK.TRANS64.TRYWAIT P0, [R3+URZ+0x4a0], R0 ;  /* 0x0004a000030075a7 */ /* 0x014e6400080011ff */
[----:B-1----:R-:W-:Y:S05]  /*2a50*/  @!P0 BRA `(.L_x_40) ;  /* 0x0000007000148947 */ /* 0x002fea0003800000 */
.L_x_185:
[----:B------:R-:W2:Y:S01]  /*2a60*/  LDS.128 R4, [R4+0x530] ;  /* 0x0005300004047984 */ /* 0x000ea20000000c00 */
[----:B------:R-:W-:Y:S01]  /*2a70*/  UISETP.GE.AND UP0, UPT, UR37, 0x1, UPT ;  /* 0x000000012500788c */ /* 0x000fe2000bf06270 */
[----:B------:R-:W-:Y:S01]  /*2a80*/  @!PT LDS RZ, [RZ] ;  /* 0x00000000fffff984 */ /* 0x000fe20000000800 */
[----:B------:R-:W-:Y:S01]  /*2a90*/  @!PT LDS RZ, [RZ] ;  /* 0x00000000fffff984 */ /* 0x000fe20000000800 */
[----:B------:R-:W-:Y:S01]  /*2aa0*/  @!PT LDS RZ, [RZ] ;  /* 0x00000000fffff984 */ /* 0x000fe20000000800 */
[----:B------:R-:W-:Y:S01]  /*2ab0*/  @!PT LDS RZ, [RZ] ;  /* 0x00000000fffff984 */ /* 0x000fe20000000800 */
[----:B------:R3:W-:Y:S06]  /*2ac0*/  MEMBAR.ALL.CTA ;  /* 0x0000000000007992 */ /* 0x0007ec0000008000 */
[----:B---3--:R-:W3:Y:S01]  /*2ad0*/  FENCE.VIEW.ASYNC.S ;  /* 0x00000000000073c6 */ /* 0x008ee20000000000 */
[----:B--2---:R-:W-:-:S13]  /*2ae0*/  LOP3.LUT P0, RZ, R6, 0x1, RZ, 0xc0, !PT ;  /* 0x0000000106ff7812 */ /* 0x004fda000780c0ff */
[----:B---3--:R-:W-:Y:S01]  /*2af0*/  VOTEU.ANY UP1, P0 ;  /* 0x0000000000ff7886 */ /* 0x008fe20000020100 */
[----:B------:R-:W-:-:S13]  /*2b00*/  PLOP3.LUT P0, PT, PT, PT, UP1, 0x80, 0x8 ;  /* 0x000000000008781c */ /* 0x000fda0003f0f018 */
[----:B-1----:R-:W-:Y:S02]  /*2b10*/  @P0 LOP3.LUT R0, R5, 0xffff, RZ, 0xc0, !PT ;  /* 0x0000ffff05000812 */ /* 0x002fe400078ec0ff */
[----:B------:R-:W-:Y:S02]  /*2b20*/  @P0 MOV R2, R4 ;  /* 0x0000000400020202 */ /* 0x000fe40000000f00 */
[----:B------:R-:W-:Y:S01]  /*2b30*/  @P0 R2UR UR5, R0 ;  /* 0x00000000000502ca */ /* 0x000fe200000e0000 */
[----:B------:R-:W-:Y:S01]  /*2b40*/  VIADD R0, R3, 0x4b0 ;  /* 0x000004b003007836 */ /* 0x000fe20000000000 */
[----:B------:R-:W-:Y:S02]  /*2b50*/  @P0 SHF.R.U32.HI R4, RZ, 0x10, R5 ;  /* 0x00000010ff040819 */ /* 0x000fe40000011605 */
[----:B------:R-:W-:Y:S02]  /*2b60*/  @P0 R2UR UR6, R2 ;  /* 0x00000000020602ca */ /* 0x000fe400000e0000 */
[----:B------:R-:W-:-:S02]  /*2b70*/  PRMT R0, RZ, 0x654, R0 ;  /* 0x00000654ff007816 */ /* 0x000fc40000000000 */
[----:B------:R-:W-:Y:S02]  /*2b80*/  @P0 R2UR UR4, R4 ;  /* 0x00000000040402ca */ /* 0x000fe400000e0000 */
[----:B------:R1:W-:Y:S03]  /*2b90*/  SYNCS.ARRIVE.TRANS64.RED.A1T0 RZ, [R0+URZ], RZ ;  /* 0x000000ff00ff79a7 */ /* 0x0003e600081004ff */
[----:B------:R-:W-:-:S04]  /*2ba0*/  @UP1 UMOV UR38, UR5 ;  /* 0x0000000500261c82 */ /* 0x000fc80008000000 */
[----:B------:R-:W-:-:S04]  /*2bb0*/  @UP1 UMOV UR39, UR6 ;  /* 0x0000000600271c82 */ /* 0x000fc80008000000 */
[----:B------:R-:W-:Y:S01]  /*2bc0*/  @UP1 UMOV UR36, UR4 ;  /* 0x0000000400241c82 */ /* 0x000fe20008000000 */
[----:B------:R-:W-:Y:S05]  /*2bd0*/  BRA.U !UP0, `(.L_x_41) ;  /* 0x0000000108b87547 */ /* 0x000fea000b800000 */
[----:B------:R-:W2:Y:S01]  /*2be0*/  LDCU.128 UR4, c[0x0][0xb10] ;  /* 0x00016200ff0477ac */ /* 0x000ea20008000c00 */
[----:B------:R-:W3:Y:S01]  /*2bf0*/  LDCU UR10, c[0x0][0xb20] ;  /* 0x00016400ff0a77ac */ /* 0x000ee20008000800 */
[----:B------:R-:W4:Y:S01]  /*2c00*/  LDCU UR11, c[0x0][0xb0c] ;  /* 0x00016180ff0b77ac */ /* 0x000f220008000800 */
[----:B------:R-:W1:Y:S01]  /*2c10*/  LDCU.64 UR8, c[0x0][0xb28] ;  /* 0x00016500ff0877ac */ /* 0x000e620008000a00 */
[----:B------:R-:W-:Y:S02]  /*2c20*/  UISETP.NE.AND UP3, UPT, UR37, 0x1, UPT ;  /* 0x000000012500788c */ /* 0x000fe4000bf65270 */
[----:B--2---:R-:W-:Y:S02]  /*2c30*/  UIMAD.WIDE.U32 UR32, UR15, UR7, URZ ;  /* 0x000000070f2072a5 */ /* 0x004fe4000f8e00ff */
[----:B------:R-:W-:Y:S02]  /*2c40*/  UIMAD.WIDE.U32 UR16, UR38, UR7, URZ ;  /* 0x00000007261072a5 */ /* 0x000fe4000f8e00ff */
[----:B------:R-:W-:-:S02]  /*2c50*/  UIMAD.WIDE.U32 UR18, UR21, UR4, URZ ;  /* 0x00000004151272a5 */ /* 0x000fc4000f8e00ff */
[----:B------:R-:W-:Y:S01]  /*2c60*/  UISETP.NE.AND UP0, UPT, UR6, 0x1, UPT ;  /* 0x000000010600788c */ /* 0x000fe2000bf05270 */
[----:B------:R-:W-:Y:S01]  /*2c70*/  UMOV UR7, UR33 ;  /* 0x0000002100077c82 */ /* 0x000fe20008000000 */
[----:B----4-:R-:W-:Y:S02]  /*2c80*/  UISETP.NE.AND UP2, UPT, UR11, 0x1, UPT ;  /* 0x000000010b00788c */ /* 0x010fe4000bf45270 */
[----:B---3--:R-:W-:Y:S02]  /*2c90*/  USHF.R.U32.HI UR7, URZ, UR10, UR7 ;  /* 0x0000000aff077299 */ /* 0x008fe40008011607 */
[----:B------:R-:W-:Y:S02]  /*2ca0*/  USHF.R.U32.HI UR12, URZ, UR5, UR19 ;  /* 0x00000005ff0c7299 */ /* 0x000fe40008011613 */
[----:B------:R-:W-:Y:S02]  /*2cb0*/  USEL UR7, UR15, UR7, !UP0 ;  /* 0x000000070f077287 */ /* 0x000fe4000c000000 */
[----:B------:R-:W-:-:S02]  /*2cc0*/  USEL UR12, UR21, UR12, !UP2 ;  /* 0x0000000c150c7287 */ /* 0x000fc4000d000000 */
[----:B-1----:R-:W-:Y:S02]  /*2cd0*/  UIMAD.WIDE.U32 UR32, UR7, UR8, URZ ;  /* 0x00000008072072a5 */ /* 0x002fe4000f8e00ff */
        /* <DEDUP_REMOVED lines=30> */
.L_x_41:
[----:B------:R-:W2:Y:S02]  /*2ec0*/  LDCU UR4, c[0x0][0xb30] ;  /* 0x00016600ff0477ac */ /* 0x000ea40008000800 */
[----:B--2---:R-:W-:-:S09]  /*2ed0*/  UISETP.NE.AND UP0, UPT, UR4, 0x1, UPT ;  /* 0x000000010400788c */ /* 0x004fd2000bf05270 */
        /* <DEDUP_REMOVED lines=13> */
[----:B------:R-:W-:Y:S02]  /*2fb0*/  UIADD3 UR4, UPT, UPT, UR5, -UR8, URZ ;  /* 0x8000000805047290 */ /* 0x000fe4000fffe0ff */
[----:B------:R-:W-:Y:S02]  /*2fc0*/  UIADD3 UR5, UPT, UPT, -UR5, UR8, URZ ;  /* 0x0000000805057290 */ /* 0x000fe4000fffe1ff */
[----:B------:R-:W-:Y:S02]  /*2fd0*/  UIMAD UR38, UR4, UR6, UR38 ;  /* 0x00000006042672a4 */ /* 0x000fe4000f8e0226 */
[----:B------:R-:W-:-:S12]  /*2fe0*/  UIMAD UR39, UR5, UR9, UR39 ;  /* 0x00000009052772a4 */ /* 0x000fd8000f8e0227 */
.L_x_42:
[----:B------:R-:W-:Y:S01]  /*2ff0*/  VIADD R11, R11, 0x1 ;  /* 0x000000010b0b7836 */ /* 0x000fe20000000000 */
[----:B------:R-:W-:Y:S01]  /*3000*/  PLOP3.LUT P1, PT, PT, PT, PT, 0x80, 0x8 ;  /* 0x000000000008781c */ /* 0x000fe20003f2f070 */
[----:B------:R-:W-:Y:S02]  /*3010*/  UIADD3 UR50, UPT, UPT, UR39, UR49, URZ ;  /* 0x0000003127327290 */ /* 0x000fe4000fffe0ff */
[----:B------:R-:W-:Y:S01]  /*3020*/  UIADD3 UR51, UPT, UPT, UR38, UR48, URZ ;  /* 0x0000003026337290 */ /* 0x000fe2000fffe0ff */
[----:B------:R-:W-:-:S04]  /*3030*/  ISETP.NE.AND P0, PT, R11, 0x2, PT ;  /* 0x000000020b00780c */ /* 0x000fc80003f05270 */
[----:B-1----:R-:W-:Y:S02]  /*3040*/  SEL R0, RZ, 0x1, P0 ;  /* 0x00000001ff007807 */ /* 0x002fe40000000000 */
[----:B------:R-:W-:Y:S02]  /*3050*/  SEL R11, R11, RZ, P0 ;  /* 0x000000ff0b0b7207 */ /* 0x000fe40000000000 */
[----:B------:R-:W-:Y:S01]  /*3060*/  LOP3.LUT R10, R10, R0, RZ, 0x3c, !PT ;  /* 0x000000000a0a7212 */ /* 0x000fe200078e3cff */
[----:B------:R-:W-:Y:S06]  /*3070*/  BRA.U UP1, `(.L_x_43) ;  /* 0xfffffff1014c7547 */ /* 0x000fec000b83ffff */
[----:B------:R-:W-:Y:S01]  /*3080*/  UIADD3 UR26, UPT, UPT, UR26, 0x240, URZ ;  /* 0x000002401a1a7890 */ /* 0x000fe2000fffe0ff */
[----:B------:R-:W-:-:S03]  /*3090*/  SHF.L.U32 R2, R12, 0x1f, RZ ;  /* 0x0000001f0c027819 */ /* 0x000fc600000006ff */
[----:B------:R-:W-:-:S09]  /*30a0*/  ULEA UR4, UR40, UR26, 0x3 ;  /* 0x0000001a28047291 */ /* 0x000fd2000f8e18ff */
[----:B------:R-:W1:Y:S02]  /*30b0*/  SYNCS.PHASECHK.TRANS64.TRYWAIT P0, [UR4], R2 ;  /* 0x00000002ff0075a7 */ /* 0x000e640008001104 */
[----:B-1----:R-:W-:Y:S05]  /*30c0*/  @!P0 BRA `(.L_x_44) ;  /* 0x00000068008c8947 */ /* 0x002fea0003800000 */
.L_x_187:
[----:B------:R-:W-:-:S04]  /*30d0*/  UIADD3 UR5, UPT, UPT, UR40, 0x1, URZ ;  /* 0x0000000128057890 */ /* 0x000fc8000fffe0ff */
[----:B------:R-:W-:-:S04]  /*30e0*/  UISETP.NE.AND UP0, UPT, UR5, 0x48, UPT ;  /* 0x000000480500788c */ /* 0x000fc8000bf05270 */
[----:B------:R-:W-:Y:S02]  /*30f0*/  USEL UR6, URZ, 0x1, UP0 ;  /* 0x00000001ff067887 */ /* 0x000fe40008000000 */
[----:B------:R-:W-:-:S04]  /*3100*/  USEL UR5, UR5, URZ, UP0 ;  /* 0x000000ff05057287 */ /* 0x000fc80008000000 */
[----:B------:R-:W-:Y:S01]  /*3110*/  ULEA UR4, UR5, UR26, 0x3 ;  /* 0x0000001a05047291 */ /* 0x000fe2000f8e18ff */
[----:B-1----:R-:W-:-:S04]  /*3120*/  LOP3.LUT R2, R12, UR6, RZ, 0x3c, !PT ;  /* 0x000000060c027c12 */ /* 0x002fc8000f8e3cff */
[----:B------:R-:W-:-:S04]  /*3130*/  SHF.L.U32 R3, R2, 0x1f, RZ ;  /* 0x0000001f02037819 */ /* 0x000fc800000006ff */
[----:B------:R-:W1:Y:S02]  /*3140*/  SYNCS.PHASECHK.TRANS64.TRYWAIT P0, [UR4], R3 ;  /* 0x00000003ff0075a7 */ /* 0x000e640008001104 */
[----:B-1----:R-:W-:Y:S05]  /*3150*/  @!P0 BRA `(.L_x_45) ;  /* 0x0000006800808947 */ /* 0x002fea0003800000 */
.L_x_189:
[----:B------:R-:W-:-:S04]  /*3160*/  UIADD3 UR5, UPT, UPT, UR5, 0x1, URZ ;  /* 0x0000000105057890 */ /* 0x000fc8000fffe0ff */
[----:B------:R-:W-:-:S04]  /*3170*/  UISETP.NE.AND UP0, UPT, UR5, 0x48, UPT ;  /* 0x000000480500788c */ /* 0x000fc8000bf05270 */
[----:B------:R-:W-:Y:S02]  /*3180*/  USEL UR6, URZ, 0x1, UP0 ;  /* 0x00000001ff067887 */ /* 0x000fe40008000000 */
[----:B------:R-:W-:-:S04]  /*3190*/  USEL UR5, UR5, URZ, UP0 ;  /* 0x000000ff05057287 */ /* 0x000fc80008000000 */
[----:B------:R-:W-:Y:S01]  /*31a0*/  ULEA UR4, UR5, UR26, 0x3 ;  /* 0x0000001a05047291 */ /* 0x000fe2000f8e18ff */
[----:B------:R-:W-:-:S04]  /*31b0*/  LOP3.LUT R2, R2, UR6, RZ, 0x3c, !PT ;  /* 0x0000000602027c12 */ /* 0x000fc8000f8e3cff */
[----:B-1----:R-:W-:-:S04]  /*31c0*/  SHF.L.U32 R3, R2, 0x1f, RZ ;  /* 0x0000001f02037819 */ /* 0x002fc800000006ff */
[----:B------:R-:W1:Y:S02]  /*31d0*/  SYNCS.PHASECHK.TRANS64.TRYWAIT P0, [UR4], R3 ;  /* 0x00000003ff0075a7 */ /* 0x000e640008001104 */
[----:B-1----:R-:W-:Y:S05]  /*31e0*/  @!P0 BRA `(.L_x_46) ;  /* 0x0000006800748947 */ /* 0x002fea0003800000 */
.L_x_191:
        /* <DEDUP_REMOVED lines=9> */
.L_x_193:
        /* <DEDUP_REMOVED lines=9> */
.L_x_195:
        /* <DEDUP_REMOVED lines=9> */
.L_x_197:
        /* <DEDUP_REMOVED lines=9> */
.L_x_199:
        /* <DEDUP_REMOVED lines=9> */
.L_x_201:
        /* <DEDUP_REMOVED lines=9> */
.L_x_203:
        /* <DEDUP_REMOVED lines=9> */
.L_x_205:
        /* <DEDUP_REMOVED lines=9> */
.L_x_207:
        /* <DEDUP_REMOVED lines=9> */
.L_x_209:
        /* <DEDUP_REMOVED lines=9> */
.L_x_211:
        /* <DEDUP_REMOVED lines=9> */
.L_x_213:
        /* <DEDUP_REMOVED lines=9> */
.L_x_215:
        /* <DEDUP_REMOVED lines=9> */
.L_x_217:
        /* <DEDUP_REMOVED lines=9> */
.L_x_219:
        /* <DEDUP_REMOVED lines=9> */
.L_x_221:
        /* <DEDUP_REMOVED lines=9> */
.L_x_223:
        /* <DEDUP_REMOVED lines=9> */
.L_x_225:
        /* <DEDUP_REMOVED lines=9> */
.L_x_227:
        /* <DEDUP_REMOVED lines=9> */
.L_x_229:
        /* <DEDUP_REMOVED lines=9> */
.L_x_231:
        /* <DEDUP_REMOVED lines=9> */
.L_x_233:
        /* <DEDUP_REMOVED lines=9> */
.L_x_235:
        /* <DEDUP_REMOVED lines=9> */
.L_x_237:
        /* <DEDUP_REMOVED lines=9> */
.L_x_239:
        /* <DEDUP_REMOVED lines=9> */
.L_x_241:
        /* <DEDUP_REMOVED lines=9> */
.L_x_243:
        /* <DEDUP_REMOVED lines=9> */
.L_x_245:
        /* <DEDUP_REMOVED lines=9> */
.L_x_247:
        /* <DEDUP_REMOVED lines=9> */
.L_x_249:
        /* <DEDUP_REMOVED lines=9> */
.L_x_251:
        /* <DEDUP_REMOVED lines=9> */
.L_x_253:
        /* <DEDUP_REMOVED lines=9> */
.L_x_255:
        /* <DEDUP_REMOVED lines=9> */
.L_x_257:
        /* <DEDUP_REMOVED lines=9> */
.L_x_259:
        /* <DEDUP_REMOVED lines=9> */
.L_x_261:
        /* <DEDUP_REMOVED lines=9> */
.L_x_263:
        /* <DEDUP_REMOVED lines=9> */
.L_x_265:
        /* <DEDUP_REMOVED lines=9> */
.L_x_267:
        /* <DEDUP_REMOVED lines=9> */
.L_x_269:
        /* <DEDUP_REMOVED lines=9> */
.L_x_271:
        /* <DEDUP_REMOVED lines=9> */
.L_x_273:
        /* <DEDUP_REMOVED lines=9> */
.L_x_275:
        /* <DEDUP_REMOVED lines=9> */
.L_x_277:
        /* <DEDUP_REMOVED lines=9> */
.L_x_279:
        /* <DEDUP_REMOVED lines=9> */
.L_x_281:
        /* <DEDUP_REMOVED lines=9> */
.L_x_283:
        /* <DEDUP_REMOVED lines=9> */
.L_x_285:
        /* <DEDUP_REMOVED lines=9> */
.L_x_287:
        /* <DEDUP_REMOVED lines=9> */
.L_x_289:
        /* <DEDUP_REMOVED lines=9> */
.L_x_291:
        /* <DEDUP_REMOVED lines=9> */
.L_x_293:
        /* <DEDUP_REMOVED lines=9> */
.L_x_295:
        /* <DEDUP_REMOVED lines=9> */
.L_x_297:
        /* <DEDUP_REMOVED lines=9> */
.L_x_299:
        /* <DEDUP_REMOVED lines=9> */
.L_x_301:
        /* <DEDUP_REMOVED lines=9> */
.L_x_303:
        /* <DEDUP_REMOVED lines=9> */
.L_x_305:
        /* <DEDUP_REMOVED lines=9> */
.L_x_307:
        /* <DEDUP_REMOVED lines=9> */
.L_x_309:
        /* <DEDUP_REMOVED lines=9> */
.L_x_311:
        /* <DEDUP_REMOVED lines=9> */
.L_x_313:
        /* <DEDUP_REMOVED lines=9> */
.L_x_315:
        /* <DEDUP_REMOVED lines=9> */
.L_x_317:
        /* <DEDUP_REMOVED lines=9> */
.L_x_319:
        /* <DEDUP_REMOVED lines=9> */
.L_x_321:
        /* <DEDUP_REMOVED lines=9> */
.L_x_323:
        /* <DEDUP_REMOVED lines=9> */
.L_x_325:
        /* <DEDUP_REMOVED lines=9> */
.L_x_327:
[----:B------:R-:W-:-:S04]  /*5830*/  UIADD3 UR5, UPT, UPT, UR5, 0x1, URZ ;  /* 0x0000000105057890 */ /* 0x000fc8000fffe0ff */
[----:B------:R-:W-:-:S04]  /*5840*/  UISETP.NE.AND UP0, UPT, UR5, 0x48, UPT ;  /* 0x000000480500788c */ /* 0x000fc8000bf05270 */
[----:B------:R-:W-:Y:S02]  /*5850*/  USEL UR4, URZ, 0x1, UP0 ;  /* 0x00000001ff047887 */ /* 0x000fe40008000000 */
[----:B------:R-:W-:-:S04]  /*5860*/  USEL UR5, UR5, URZ, UP0 ;  /* 0x000000ff05057287 */ /* 0x000fc80008000000 */
[----:B------:R-:W-:Y:S01]  /*5870*/  ULEA UR5, UR5, UR26, 0x3 ;  /* 0x0000001a05057291 */ /* 0x000fe2000f8e18ff */
[----:B------:R-:W-:-:S04]  /*5880*/  LOP3.LUT R2, R2, UR4, RZ, 0x3c, !PT ;  /* 0x0000000402027c12 */ /* 0x000fc8000f8e3cff */
[----:B------:R-:W-:Y:S01]  /*5890*/  SHF.L.U32 R2, R2, 0x1f, RZ ;  /* 0x0000001f02027819 */ /* 0x000fe200000006ff */
[----:B-1----:R-:W-:-:S07]  /*58a0*/  IMAD.U32 R0, RZ, RZ, UR5 ;  /* 0x00000005ff007e24 */ /* 0x002fce000f8e00ff */
.L_x_115:
[----:B-1----:R1:W2:Y:S02]  /*58b0*/  SYNCS.PHASECHK.TRANS64.TRYWAIT P0, [R0+URZ], R2 ;  /* 0x00000002000075a7 */ /* 0x0022a400080011ff */
[----:B--2---:R-:W-:Y:S05]  /*58c0*/  @!P0 NANOSLEEP.SYNCS 0x989680 ;  /* 0x009896800000895d */ /* 0x004fea0003900000 */
[----:B------:R-:W2:Y:S02]  /*58d0*/  @!P0 SYNCS.PHASECHK.TRANS64 P0, [R0+URZ], R2 ;  /* 0x00000002000085a7 */ /* 0x000ea400080010ff */
[----:B--2---:R-:W-:Y:S05]  /*58e0*/  @P0 EXIT ;  /* 0x000000000000094d */ /* 0x004fea0003800000 */
[----:B------:R-:W-:Y:S05]  /*58f0*/  BRA `(.L_x_115) ;  /* 0xfffffffc00ec7947 */ /* 0x000fea000383ffff */
.L_x_23:
[----:B------:R-:W-:-:S04]  /*5900*/  UISETP.NE.AND UP0, UPT, UR54, URZ, UPT ;  /* 0x000000ff3600728c */ /* 0x000fc8000bf05270 */
[----:B------:R-:W-:-:S09]  /*5910*/  UISETP.NE.OR UP0, UPT, UR11, 0x1, UP0 ;  /* 0x000000010b00788c */ /* 0x000fd20008705670 */
[----:B------:R-:W-:Y:S05]  /*5920*/  BRA.U UP0, `(.L_x_116) ;  /* 0x0000000500487547 */ /* 0x000fea000b800000 */
[----:B------:R-:W-:Y:S01]  /*5930*/  ISETP.GE.U32.AND P2, PT, R0, 0x8, PT ;  /* 0x000000080000780c */ /* 0x000fe20003f46070 */
[----:B------:R-:W-:Y:S01]  /*5940*/  IMAD.MOV.U32 R12, RZ, RZ, 0x1 ;  /* 0x00000001ff0c7424 */ /* 0x000fe200078e00ff */
[----:B------:R-:W-:Y:S02]  /*5950*/  CS2R R10, SRZ ;  /* 0x00000000000a7805 */ /* 0x000fe4000001ff00 */
[----:B------:R-:W-:Y:S01]  /*5960*/  CS2R R8, SRZ ;  /* 0x0000000000087805 */ /* 0x000fe2000001ff00 */
[----:B------:R-:W-:Y:S01]  /*5970*/  UMOV UR4, 0x400 ;  /* 0x0000040000047882 */ /* 0x000fe20000000000 */
[----:B------:R-:W-:Y:S01]  /*5980*/  UMOV UR6, URZ ;  /* 0x000000ff00067c82 */ /* 0x000fe20008000000 */
[----:B------:R-:W-:-:S12]  /*5990*/  ULEA UR54, UR54, UR4, 0x18 ;  /* 0x0000000436367291 */ /* 0x000fd8000f8ec0ff */
.L_x_120:
[----:B------:R-:W-:Y:S02]  /*59a0*/  LEA R2, R8, UR54, 0x3 ;  /* 0x0000003608027c11 */ /* 0x000fe4000f8e18ff */
[----:B------:R-:W-:-:S03]  /*59b0*/  SHF.L.U32 R4, R9, 0x1f, RZ ;  /* 0x0000001f09047819 */ /* 0x000fc600000006ff */
[----:B------:R-:W-:Y:S01]  /*59c0*/  VIADD R5, R2, 0x510 ;  /* 0x0000051002057836 */ /* 0x000fe20000000000 */
[----:B------:R-:W2:Y:S02]  /*59d0*/  SYNCS.PHASECHK.TRANS64.TRYWAIT P0, [R2+URZ+0x500], R4 ;  /* 0x00050004020075a7 */ /* 0x000ea400080011ff */
[----:B--2---:R-:W-:Y:S05]  /*59e0*/  @!P0 BRA `(.L_x_117) ;  /* 0x0000005800ec8947 */ /* 0x004fea0003800000 */
.L_x_328:
[----:B------:R-:W-:Y:S01]  /*59f0*/  ULEA UR5, UR6, UR54, 0x3 ;  /* 0x0000003606057291 */ /* 0x000fe2000f8e18ff */
[----:B--2---:R-:W-:Y:S01]  /*5a00*/  PRMT R2, RZ, 0x654, R5 ;  /* 0x00000654ff027816 */ /* 0x004fe20000000005 */
[----:B------:R-:W-:Y:S01]  /*5a10*/  @!P2 IMAD.MOV.U32 R4, RZ, RZ, 0x10 ;  /* 0x00000010ff04a424 */ /* 0x000fe200078e00ff */
[----:B------:R-:W-:Y:S01]  /*5a20*/  SHF.L.U32 R5, R12, 0x1f, RZ ;  /* 0x0000001f0c057819 */ /* 0x000fe200000006ff */
[----:B------:R-:W-:Y:S01]  /*5a30*/  UIADD3 UR4, UPT, UPT, UR5, 0x4a0, URZ ;  /* 0x000004a005047890 */ /* 0x000fe2000fffe0ff */
[----:B------:R2:W-:Y:S05]  /*5a40*/  SYNCS.ARRIVE.TRANS64.RED.A1T0 RZ, [R2+URZ], RZ ;  /* 0x000000ff02ff79a7 */ /* 0x0005ea00081004ff */
[----:B------:R-:W-:Y:S01]  /*5a50*/  IMAD.U32 R6, RZ, RZ, UR4 ;  /* 0x00000004ff067e24 */ /* 0x000fe2000f8e00ff */
[----:B------:R-:W3:Y:S04]  /*5a60*/  SYNCS.PHASECHK.TRANS64.TRYWAIT P0, [UR5+0x4b0], R5 ;  /* 0x0004b005ff0075a7 */ /* 0x000ee80008001105 */
[----:B------:R-:W-:Y:S01]  /*5a70*/  PRMT R6, R0, 0x654, R6 ;  /* 0x0000065400067816 */ /* 0x000fe20000000006 */
[----:B--23--:R-:W-:Y:S06]  /*5a80*/  @!P0 BRA `(.L_x_118) ;  /* 0x0000005800d88947 */ /* 0x00cfec0003800000 */
.L_x_330:
[----:B------:R-:W-:Y:S01]  /*5a90*/  ULEA UR4, UR6, UR54, 0x4 ;  /* 0x0000003606047291 */ /* 0x000fe2000f8e20ff */
[----:B------:R-:W-:Y:S01]  /*5aa0*/  SEL R3, R6, R3, !P2 ;  /* 0x0000000306037207 */ /* 0x000fe20005000000 */
[----:B------:R-:W-:Y:S01]  /*5ab0*/  UIADD3 UR5, UPT, UPT, UR5, 0x4a0, URZ ;  /* 0x000004a005057890 */ /* 0x000fe2000fffe0ff */
[----:B--2---:R-:W-:Y:S01]  /*5ac0*/  LEA R2, R11, UR54, 0x3 ;  /* 0x000000360b027c11 */ /* 0x004fe2000f8e18ff */
[----:B------:R-:W-:Y:S01]  /*5ad0*/  UIADD3 UR4, UPT, UPT, UR4, 0x530, URZ ;  /* 0x0000053004047890 */ /* 0x000fe2000fffe0ff */
[----:B------:R2:W-:Y:S01]  /*5ae0*/  @!P2 SYNCS.ARRIVE.TRANS64.RED RZ, [R3+URZ], R4 ;  /* 0x0000000403ffa9a7 */ /* 0x0005e200080004ff */
[----:B------:R-:W-:Y:S01]  /*5af0*/  UIADD3 UR6, UPT, UPT, UR6, 0x1, URZ ;  /* 0x0000000106067890 */ /* 0x000fe2000fffe0ff */
[----:B------:R-:W-:-:S03]  /*5b00*/  VIADD R8, R8, 0x1 ;  /* 0x0000000108087836 */ /* 0x000fc60000000000 */
[----:B------:R-:W-:Y:S02]  /*5b10*/  UISETP.NE.AND UP0, UPT, UR6, 0x2, UPT ;  /* 0x000000020600788c */ /* 0x000fe4000bf05270 */
[----:B------:R-:W-:Y:S01]  /*5b20*/  ISETP.NE.AND P0, PT, R8, 0x2, PT ;  /* 0x000000020800780c */ /* 0x000fe20003f05270 */
[----:B------:R-:W-:Y:S06]  /*5b30*/  UGETNEXTWORKID.BROADCAST [UR4], [UR5] ;  /* 0x00000000040073ca */ /* 0x000fec0008000100 */
[----:B------:R-:W-:Y:S02]  /*5b40*/  USEL UR4, URZ, 0x1, UP0 ;  /* 0x00000001ff047887 */ /* 0x000fe40008000000 */
[----:B------:R-:W-:-:S04]  /*5b50*/  USEL UR6, UR6, URZ, UP0 ;  /* 0x000000ff06067287 */ /* 0x000fc80008000000 */
[----:B------:R-:W-:Y:S02]  /*5b60*/  LOP3.LUT R12, R12, UR4, RZ, 0x3c, !PT ;  /* 0x000000040c0c7c12 */ /* 0x000fe4000f8e3cff */
[----:B--2---:R-:W-:-:S04]  /*5b70*/  SHF.L.U32 R4, R10, 0x1f, RZ ;  /* 0x0000001f0a047819 */ /* 0x004fc800000006ff */
[----:B------:R-:W2:Y:S02]  /*5b80*/  SYNCS.PHASECHK.TRANS64.TRYWAIT P1, [R2+URZ+0x4a0], R4 ;  /* 0x0004a004020075a7 */ /* 0x000ea400080211ff */
[----:B--2---:R-:W-:Y:S05]  /*5b90*/  @!P1 BRA `(.L_x_119) ;  /* 0x0000005800ac9947 */ /* 0x004fea0003800000 */
.L_x_331:
[C---:B--2---:R-:W-:Y:S01]  /*5ba0*/  LEA R4, R11.reuse, UR54, 0x4 ;  /* 0x000000360b047c11 */ /* 0x044fe2000f8e20ff */
[----:B------:R-:W-:Y:S01]  /*5bb0*/  VIADD R2, R2, 0x4b0 ;  /* 0x000004b002027836 */ /* 0x000fe20000000000 */
[----:B------:R-:W-:Y:S01]  /*5bc0*/  SEL R8, R8, RZ, P0 ;  /* 0x000000ff08087207 */ /* 0x000fe20000000000 */
[----:B------:R-:W-:-:S03]  /*5bd0*/  VIADD R11, R11, 0x1 ;  /* 0x000000010b0b7836 */ /* 0x000fc60000000000 */
[----:B------:R-:W2:Y:S01]  /*5be0*/  LDS.128 R4, [R4+0x530] ;  /* 0x0005300004047984 */ /* 0x000ea20000000c00 */
[----:B------:R-:W-:Y:S02]  /*5bf0*/  PRMT R2, RZ, 0x654, R2 ;  /* 0x00000654ff027816 */ /* 0x000fe40000000002 */
[C---:B------:R-:W-:Y:S01]  /*5c00*/  ISETP.NE.AND P1, PT, R11.reuse, 0x2, PT ;  /* 0x000000020b00780c */ /* 0x040fe20003f25270 */
[----:B------:R-:W-:Y:S01]  /*5c10*/  @!PT LDS RZ, [RZ] ;  /* 0x00000000fffff984 */ /* 0x000fe20000000800 */
[----:B------:R-:W-:Y:S01]  /*5c20*/  @!PT LDS RZ, [RZ] ;  /* 0x00000000fffff984 */ /* 0x000fe20000000800 */
[----:B------:R-:W-:Y:S01]  /*5c30*/  @!PT LDS RZ, [RZ] ;  /* 0x00000000fffff984 */ /* 0x000fe20000000800 */
[----:B------:R-:W-:Y:S01]  /*5c40*/  @!PT LDS RZ, [RZ] ;  /* 0x00000000fffff984 */ /* 0x000fe20000000800 */
[----:B------:R3:W-:Y:S06]  /*5c50*/  MEMBAR.ALL.CTA ;  /* 0x0000000000007992 */ /* 0x0007ec0000008000 */
[----:B---3--:R-:W3:Y:S01]  /*5c60*/  FENCE.VIEW.ASYNC.S ;  /* 0x00000000000073c6 */ /* 0x008ee20000000000 */
[----:B------:R-:W-:Y:S01]  /*5c70*/  SEL R11, R11, RZ, P1 ;  /* 0x000000ff0b0b7207 */ /* 0x000fe20000800000 */
[----:B---3--:R3:W-:Y:S01]  /*5c80*/  SYNCS.ARRIVE.TRANS64.RED.A1T0 RZ, [R2+URZ], RZ ;  /* 0x000000ff02ff79a7 */ /* 0x0087e200081004ff */
[----:B--2---:R-:W-:-:S02]  /*5c90*/  LOP3.LUT P3, RZ, R6, 0x1, RZ, 0xc0, !PT ;  /* 0x0000000106ff7812 */ /* 0x004fc4000786c0ff */
[----:B------:R-:W-:-:S04]  /*5ca0*/  SEL R4, RZ, 0x1, P1 ;  /* 0x00000001ff047807 */ /* 0x000fc80000800000 */
[----:B------:R-:W-:Y:S02]  /*5cb0*/  LOP3.LUT R10, R10, R4, RZ, 0x3c, !PT ;  /* 0x000000040a0a7212 */ /* 0x000fe400078e3cff */
[----:B---3--:R-:W-:-:S04]  /*5cc0*/  SEL R2, RZ, 0x1, P0 ;  /* 0x00000001ff027807 */ /* 0x008fc80000000000 */
[----:B------:R-:W-:Y:S01]  /*5cd0*/  LOP3.LUT R9, R9, R2, RZ, 0x3c, !PT ;  /* 0x0000000209097212 */ /* 0x000fe200078e3cff */
[----:B------:R-:W-:Y:S06]  /*5ce0*/  @P3 BRA `(.L_x_120) ;  /* 0xfffffffc002c3947 */ /* 0x000fec000383ffff */
[----:B------:R-:W-:Y:S01]  /*5cf0*/  ULEA UR5, UR6, UR54, 0x3 ;  /* 0x0000003606057291 */ /* 0x000fe2000f8e18ff */
[----:B------:R-:W-:-:S08]  /*5d00*/  SHF.L.U32 R2, R12, 0x1f, RZ ;  /* 0x0000001f0c027819 */ /* 0x000fd000000006ff */
[----:B------:R-:W2:Y:S02]  /*5d10*/  SYNCS.PHASECHK.TRANS64 P0, [UR5+0x4b0], R2 ;  /* 0x0004b002ff0075a7 */ /* 0x000ea40008001005 */
[----:B--2---:R-:W-:Y:S05]  /*5d20*/  @P0 BRA `(.L_x_121) ;  /* 0x0000000000080947 */ /* 0x004fea0003800000 */
[----:B------:R-:W2:Y:S02]  /*5d30*/  SYNCS.PHASECHK.TRANS64.TRYWAIT P0, [UR5+0x4b0], R2 ;  /* 0x0004b002ff0075a7 */ /* 0x000ea40008001105 */
[----:B--2---:R-:W-:Y:S05]  /*5d40*/  @!P0 BRA `(.L_x_122) ;  /* 0x0000005800548947 */ /* 0x004fea0003800000 */
.L_x_121:
[----:B------:R-:W-:-:S04]  /*5d50*/  UIADD3 UR4, UPT, UPT, UR6, 0x1, URZ ;  /* 0x0000000106047890 */ /* 0x000fc8000fffe0ff */
[----:B------:R-:W-:-:S04]  /*5d60*/  UISETP.NE.AND UP0, UPT, UR4, 0x2, UPT ;  /* 0x000000020400788c */ /* 0x000fc8000bf05270 */
[----:B------:R-:W-:Y:S02]  /*5d70*/  USEL UR7, URZ, 0x1, UP0 ;  /* 0x00000001ff077887 */ /* 0x000fe40008000000 */
[----:B------:R-:W-:-:S04]  /*5d80*/  USEL UR4, UR4, URZ, UP0 ;  /* 0x000000ff04047287 */ /* 0x000fc80008000000 */
[----:B------:R-:W-:Y:S01]  /*5d90*/  ULEA UR4, UR4, UR54, 0x3 ;  /* 0x0000003604047291 */ /* 0x000fe2000f8e18ff */
[----:B--2---:R-:W-:-:S04]  /*5da0*/  LOP3.LUT R2, R12, UR7, RZ, 0x3c, !PT ;  /* 0x000000070c027c12 */ /* 0x004fc8000f8e3cff */
[----:B------:R-:W-:-:S04]  /*5db0*/  SHF.L.U32 R0, R2, 0x1f, RZ ;  /* 0x0000001f02007819 */ /* 0x000fc800000006ff */
[----:B------:R-:W2:Y:S02]  /*5dc0*/  SYNCS.PHASECHK.TRANS64 P0, [UR4+0x4b0], R0 ;  /* 0x0004b000ff0075a7 */ /* 0x000ea40008001004 */
[----:B-12---:R-:W-:Y:S05]  /*5dd0*/  @P0 EXIT ;  /* 0x000000000000094d */ /* 0x006fea0003800000 */
[----:B------:R-:W-:Y:S02]  /*5de0*/  SHF.L.U32 R2, R2, 0x1f, RZ ;  /* 0x0000001f02027819 */ /* 0x000fe400000006ff */
[----:B------:R-:W-:-:S07]  /*5df0*/  MOV R0, UR4 ;  /* 0x0000000400007c02 */ /* 0x000fce0008000f00 */
.L_x_123:
[----:B-1----:R1:W2:Y:S02]  /*5e00*/  SYNCS.PHASECHK.TRANS64.TRYWAIT P0, [R0+URZ+0x4b0], R2 ;  /* 0x0004b002000075a7 */ /* 0x0022a400080011ff */
[----:B--2---:R-:W-:Y:S05]  /*5e10*/  @!P0 NANOSLEEP.SYNCS 0x989680 ;  /* 0x009896800000895d */ /* 0x004fea0003900000 */
[----:B------:R-:W2:Y:S02]  /*5e20*/  @!P0 SYNCS.PHASECHK.TRANS64 P0, [R0+URZ+0x4b0], R2 ;  /* 0x0004b002000085a7 */ /* 0x000ea400080010ff */
[----:B--2---:R-:W-:Y:S05]  /*5e30*/  @P0 EXIT ;  /* 0x000000000000094d */ /* 0x004fea0003800000 */
[----:B------:R-:W-:Y:S05]  /*5e40*/  BRA `(.L_x_123) ;  /* 0xfffffffc00ec7947 */ /* 0x000fea000383ffff */
.L_x_116:
[----:B------:R-:W-:Y:S05]  /*5e50*/  BRA.U UP5, `(.L_x_124) ;  /* 0x0000001105847547 */ /* 0x000fea000b800000 */
[----:B------:R-:W-:Y:S01]  /*5e60*/  UMOV UR4, 0x40 ;  /* 0x0000004000047882 */ /* 0x000fe20000000000 */
[----:B------:R-:W-:Y:S01]  /*5e70*/  NOP ;  /* 0x0000000000007918 */ /* 0x000fe20000000000 */
[----:B------:R-:W-:Y:S01]  /*5e80*/  ULEA UR4, UR54, UR4, 0x18 ;  /* 0x0000000436047291 */ /* 0x000fe2000f8ec0ff */
[----:B------:R-:W-:Y:S02]  /*5e90*/  UMOV UR5, 0x400 ;  /* 0x0000040000057882 */ /* 0x000fe40000000000 */
[----:B------:R-:W-:-:S06]  /*5ea0*/  ULEA UR54, UR54, UR5, 0x18 ;  /* 0x0000000536367291 */ /* 0x000fcc000f8ec0ff */
[----:B------:R-:W2:Y:S02]  /*5eb0*/  LDS.U8 R0, [UR4+0x1c] ;  /* 0x00001c04ff007984 */ /* 0x000ea40008000000 */
[----:B--2---:R-:W-:-:S13]  /*5ec0*/  ISETP.NE.AND P0, PT, R0, RZ, PT ;  /* 0x000000ff0000720c */ /* 0x004fda0003f05270 */
[----:B------:R-:W-:Y:S05]  /*5ed0*/  @P0 BRA `(.L_x_125) ;  /* 0x0000000400080947 */ /* 0x000fea0003800000 */
[----:B------:R-:W-:Y:S02]  /*5ee0*/  UISETP.NE.U32.AND UP1, UPT, UR15, 0x1, UPT ;  /* 0x000000010f00788c */ /* 0x000fe4000bf25070 */
[----:B------:R-:W-:-:S07]  /*5ef0*/  UIADD3 UR6, UPT, UPT, UR4, 0x8, URZ ;  /* 0x0000000804067890 */ /* 0x000fce000fffe0ff */
[----:B------:R-:W-:Y:S05]  /*5f00*/  BRA.U !UP1, `(.L_x_126) ;  /* 0x00000001099c7547 */ /* 0x000fea000b800000 */
[----:B------:R-:W-:Y:S01]  /*5f10*/  ELECT P0, URZ, PT ;  /* 0x0000000000ff782f */ /* 0x000fe20003800000 */
[----:B------:R-:W-:-:S12]  /*5f20*/  BSSY B0, `(.L_x_126) ;  /* 0x0000025000007945 */ /* 0x000fd80003800000 */
[----:B------:R-:W-:Y:S05]  /*5f30*/  @!P0 BRA `(.L_x_127) ;  /* 0x00000000008c8947 */ /* 0x000fea0003800000 */
[----:B------:R-:W-:-:S05]  /*5f40*/  UMOV UR5, 0x10 ;  /* 0x0000001000057882 */ /* 0x000fca0000000000 */
[----:B------:R-:W-:Y:S04]  /*5f50*/  DEPBAR.LE SB2, 0x36 ;  /* 0x0000ad800000791a */ /* 0x000fe80000000000 */
[----:B------:R-:W2:Y:S02]  /*5f60*/  UTCATOMSWS.2CTA.FIND_AND_SET.ALIGN UP0, UR5, UR5 ;  /* 0x00000005000575e3 */ /* 0x000ea40008200800 */
[----:B--2---:R-:W-:Y:S01]  /*5f70*/  MOV R10, UR5 ;  /* 0x00000005000a7c02 */ /* 0x004fe20008000f00 */
[----:B------:R-:W-:Y:S06]  /*5f80*/  BRA.U UP0, `(.L_x_128) ;  /* 0x0000000100187547 */ /* 0x000fec000b800000 */
.L_x_129:
[----:B------:R-:W-:Y:S05]  /*5f90*/  NANOSLEEP 0x64 ;  /* 0x000000640000795d */ /* 0x000fea0003800000 */
[----:B------:R-:W-:-:S05]  /*5fa0*/  UMOV UR5, 0x10 ;  /* 0x0000001000057882 */ /* 0x000fca0000000000 */
[----:B------:R-:W-:Y:S04]  /*5fb0*/  DEPBAR.LE SB2, 0x36 ;  /* 0x0000ad800000791a */ /* 0x000fe80000000000 */
[----:B------:R-:W2:Y:S02]  /*5fc0*/  UTCATOMSWS.2CTA.FIND_AND_SET.ALIGN UP0, UR5, UR5 ;  /* 0x00000005000575e3 */ /* 0x000ea40008200800 */
[----:B--2---:R-:W-:Y:S01]  /*5fd0*/  MOV R10, UR5 ;  /* 0x00000005000a7c02 */ /* 0x004fe20008000f00 */
[----:B------:R-:W-:Y:S05]  /*5fe0*/  BRA.U !UP0, `(.L_x_129) ;  /* 0xfffffffd08e87547 */ /* 0x000fea000b83ffff */
.L_x_128:
[----:B------:R-:W2:Y:S01]  /*5ff0*/  LDS R6, [UR4+0x10] ;  /* 0x00001004ff067984 */ /* 0x000ea20008000800 */
[----:B------:R-:W-:Y:S01]  /*6000*/  IMAD.U32 R0, RZ, RZ, UR54 ;  /* 0x00000036ff007e24 */ /* 0x000fe2000f8e00ff */
[----:B------:R-:W-:-:S03]  /*6010*/  MOV R4, UR12 ;  /* 0x0000000c00047c02 */ /* 0x000fc60008000f00 */
[----:B------:R-:W-:Y:S01]  /*6020*/  VIADD R0, R0, 0x550 ;  /* 0x0000055000007836 */ /* 0x000fe20000000000 */
[----:B--2---:R-:W-:-:S04]  /*6030*/  SHF.L.U32 R6, R6, 0x1f, RZ ;  /* 0x0000001f06067819 */ /* 0x004fc800000006ff */
[----:B------:R-:W2:Y:S02]  /*6040*/  SYNCS.PHASECHK.TRANS64.TRYWAIT P0, [UR4+0x8], R6 ;  /* 0x00000806ff0075a7 */ /* 0x000ea40008001104 */
[----:B--2---:R-:W-:Y:S05]  /*6050*/  @P0 BRA `(.L_x_130) ;  /* 0x0000000000080947 */ /* 0x004fea0003800000 */
[----:B------:R-:W2:Y:S02]  /*6060*/  SYNCS.PHASECHK.TRANS64.TRYWAIT P0, [UR4+0x8], R6 ;  /* 0x00000806ff0075a7 */ /* 0x000ea40008001104 */
[----:B--2---:R-:W-:Y:S05]  /*6070*/  @!P0 BRA `(.L_x_131) ;  /* 0x0000005400a08947 */ /* 0x004fea0003800000 */
.L_x_130:
[----:B------:R-:W-:Y:S01]  /*6080*/  PRMT R4, R4, 0x654, R0 ;  /* 0x0000065404047816 */ /* 0x000fe20000000000 */
[----:B------:R-:W-:Y:S01]  /*6090*/  HFMA2 R0, -RZ, RZ, 0, 5.9604644775390625e-08 ;  /* 0x00000001ff007431 */ /* 0x000fe200000001ff */
[----:B------:R-:W-:Y:S01]  /*60a0*/  UPRMT UR5, UR12, 0x654, UR6 ;  /* 0x000006540c057896 */ /* 0x000fe20008000006 */
[----:B------:R-:W-:Y:S02]  /*60b0*/  IMAD.MOV.U32 R8, RZ, RZ, 0xffff ;  /* 0x0000ffffff087424 */ /* 0x000fe400078e00ff */
[----:B--2---:R-:W-:Y:S02]  /*60c0*/  IMAD.MOV.U32 R6, RZ, RZ, 0x4 ;  /* 0x00000004ff067424 */ /* 0x004fe400078e00ff */
[----:B------:R-:W-:Y:S01]  /*60d0*/  IMAD.SHL.U32 R9, R10, 0x20, RZ ;  /* 0x000000200a097824 */ /* 0x000fe200078e00ff */
[----:B------:R-:W-:Y:S02]  /*60e0*/  MOV R5, UR5 ;  /* 0x0000000500057c02 */ /* 0x000fe40008000f00 */
[-C--:B------:R-:W-:Y:S01]  /*60f0*/  SHF.L.U32 R8, R8, R10.reuse, RZ ;  /* 0x0000000a08087219 */ /* 0x080fe200000006ff */
[----:B------:R2:W-:Y:S01]  /*6100*/  SYNCS.ARRIVE.TRANS64.RED RZ, [UR5], R6 ;  /* 0x00000006ffff79a7 */ /* 0x0005e20008000405 */
[----:B------:R-:W-:Y:S01]  /*6110*/  SHF.L.U32 R7, R0, R10, RZ ;  /* 0x0000000a00077219 */ /* 0x000fe200000006ff */
[----:B------:R2:W-:Y:S04]  /*6120*/  STS [UR54+0x550], R9 ;  /* 0x00055009ff007988 */ /* 0x0005e80008000836 */
[----:B------:R2:W-:Y:S04]  /*6130*/  STAS [R4.64], R10 ;  /* 0x0000000a04007dbd */ /* 0x0005e8000c0008ff */
[----:B------:R2:W-:Y:S04]  /*6140*/  ATOMS.OR RZ, [UR4+0x14], R8 ;  /* 0x00001408ffff798c */ /* 0x0005e8000b000004 */
[----:B------:R2:W-:Y:S04]  /*6150*/  ATOMS.OR RZ, [UR4+0x18], R7 ;  /* 0x00001807ffff798c */ /* 0x0005e8000b000004 */
[----:B------:R2:W-:Y:S02]  /*6160*/  ATOMS.XOR RZ, [UR4+0x10], R0 ;  /* 0x00001000ffff798c */ /* 0x0005e4000b800004 */
.L_x_127:
[----:B-1----:R-:W-:Y:S05]  /*6170*/  BSYNC B0 ;  /* 0x0000000000007941 */ /* 0x002fea0003800000 */
.L_x_126:
[----:B------:R-:W-:Y:S05]  /*6180*/  BRA.U UP1, `(.L_x_132) ;  /* 0x00000001016c7547 */ /* 0x000fea000b800000 */
[----:B------:R-:W-:-:S03]  /*6190*/  UMOV UR5, 0xffffffff ;  /* 0xffffffff00057882 */ /* 0x000fc60000000000 */
[----:B------:R-:W-:Y:S05]  /*61a0*/  BRA.DIV UR5, `(.L_x_133) ;  /* 0x00000056056c7947 */ /* 0x000fea000b800000 */
[----:B------:R-:W-:-:S13]  /*61b0*/  ELECT P0, URZ, PT ;  /* 0x0000000000ff782f */ /* 0x000fda0003800000 */
.L_x_335:
[----:B------:R-:W-:Y:S05]  /*61c0*/  @!P0 BRA `(.L_x_132) ;  /* 0x00000000005c8947 */ /* 0x000fea0003800000 */
[----:B--2---:R-:W2:Y:S02]  /*61d0*/  LDS R4, [UR4+0x10] ;  /* 0x00001004ff047984 */ /* 0x004ea40008000800 */
[----:B--2---:R-:W-:-:S04]  /*61e0*/  SHF.L.U32 R4, R4, 0x1f, RZ ;  /* 0x0000001f04047819 */ /* 0x004fc800000006ff */
[----:B------:R-:W2:Y:S02]  /*61f0*/  SYNCS.PHASECHK.TRANS64.TRYWAIT P0, [UR4+0x8], R4 ;  /* 0x00000804ff0075a7 */ /* 0x000ea40008001104 */
[----:B--2---:R-:W-:Y:S05]  /*6200*/  @P0 BRA `(.L_x_134) ;  /* 0x0000000000080947 */ /* 0x004fea0003800000 */
[----:B------:R-:W2:Y:S02]  /*6210*/  SYNCS.PHASECHK.TRANS64.TRYWAIT P0, [UR4+0x8], R4 ;  /* 0x00000804ff0075a7 */ /* 0x000ea40008001104 */
[----:B--2---:R-:W-:Y:S05]  /*6220*/  @!P0 BRA `(.L_x_135) ;  /* 0x0000005400708947 */ /* 0x004fea0003800000 */
.L_x_134:
[----:B------:R-:W3:Y:S01]  /*6230*/  LDS R6, [UR54+0x550] ;  /* 0x00055036ff067984 */ /* 0x000ee20008000800 */
[----:B--2---:R-:W-:Y:S02]  /*6240*/  HFMA2 R0, -RZ, RZ, 0, 5.9604644775390625e-08 ;  /* 0x00000001ff007431 */ /* 0x004fe400000001ff */
[----:B------:R-:W-:Y:S01]  /*6250*/  IMAD.MOV.U32 R4, RZ, RZ, 0xffff ;  /* 0x0000ffffff047424 */ /* 0x000fe200078e00ff */
[----:B------:R-:W-:Y:S01]  /*6260*/  UPRMT UR5, UR12, 0x654, UR6 ;  /* 0x000006540c057896 */ /* 0x000fe20008000006 */
[----:B---3--:R-:W-:-:S03]  /*6270*/  IMAD.SHL.U32 R5, R6, 0x20, RZ ;  /* 0x0000002006057824 */ /* 0x008fc600078e00ff */
[-C--:B------:R-:W-:Y:S02]  /*6280*/  SHF.L.U32 R4, R4, R6.reuse, RZ ;  /* 0x0000000604047219 */ /* 0x080fe400000006ff */
[----:B------:R-:W-:Y:S01]  /*6290*/  SHF.L.U32 R6, R0, R6, RZ ;  /* 0x0000000600067219 */ /* 0x000fe200000006ff */
[----:B------:R3:W-:Y:S04]  /*62a0*/  STS [UR54+0x550], R5 ;  /* 0x00055005ff007988 */ /* 0x0007e80008000836 */
[----:B------:R3:W-:Y:S04]  /*62b0*/  ATOMS.OR RZ, [UR4+0x14], R4 ;  /* 0x00001404ffff798c */ /* 0x0007e8000b000004 */
[----:B------:R3:W-:Y:S01]  /*62c0*/  ATOMS.OR RZ, [UR4+0x18], R6 ;  /* 0x00001806ffff798c */ /* 0x0007e2000b000004 */
[----:B------:R-:W-:Y:S03]  /*62d0*/  SYNCS.ARRIVE.TRANS64.RED.A1T0 RZ, [UR5], RZ ;  /* 0x000000ffffff79a7 */ /* 0x000fe60008100405 */
[----:B------:R3:W-:Y:S01]  /*62e0*/  ATOMS.XOR RZ, [UR4+0x10], R0 ;  /* 0x00001000ffff798c */ /* 0x0007e2000b800004 */
[----:B------:R-:W-:Y:S05]  /*62f0*/  BRA `(.L_x_132) ;  /* 0x0000000000107947 */ /* 0x000fea0003800000 */
.L_x_125:
[----:B------:R-:W-:Y:S02]  /*6300*/  MOV R0, 0xffffffff ;  /* 0xffffffff00007802 */ /* 0x000fe40000000f00 */
[----:B------:R-:W-:-:S03]  /*6310*/  MOV R4, 0x6340 ;  /* 0x0000634000047802 */ /* 0x000fc60000000f00 */
[----:B------:R2:W-:Y:S04]  /*6320*/  STS [UR54+0x550], R0 ;  /* 0x00055000ff007988 */ /* 0x0005e80008000836 */
[----:B-12--5:R-:W-:Y:S05]  /*6330*/  CALL.REL.NOINC `($__internal_1_$__cuda_sm10x_tcgen05_guardrail_trap_phase_invalid_during_alloc) ;  /* 0x0000005800787944 */ /* 0x026fea0003c00000 */
.L_x_132:
[----:B------:R-:W-:Y:S05]  /*6340*/  WARPSYNC.ALL ;  /* 0x0000000000007948 */ /* 0x000fea0003800000 */
[----:B------:R-:W4:Y:S01]  /*6350*/  S2UR UR6, SR_CgaCtaId ;  /* 0x00000000000679c3 */ /* 0x000f220000008800 */
[----:B------:R-:W-:Y:S01]  /*6360*/  UMOV UR4, 0x400 ;  /* 0x0000040000047882 */ /* 0x000fe20000000000 */
[----:B------:R-:W-:-:S06]  /*6370*/  NOP ;  /* 0x0000000000007918 */ /* 0x000fcc0000000000 */
[----:B------:R-:W-:Y:S06]  /*6380*/  BAR.ARV 0x6, 0xa0 ;  /* 0x0182800000007b1d */ /* 0x000fec0000002000 */
[----:B------:R-:W-:Y:S01]  /*6390*/  LOP3.LUT R3, R3, 0xffff, RZ, 0xc0, !PT ;  /* 0x0000ffff03037812 */ /* 0x000fe200078ec0ff */
[----:B--2---:R-:W-:Y:S01]  /*63a0*/  IMAD.MOV.U32 R10, RZ, RZ, 0x1 ;  /* 0x00000001ff0a7424 */ /* 0x004fe200078e00ff */
[----:B------:R-:W-:Y:S02]  /*63b0*/  LOP3.LUT R2, R2, 0xffff, RZ, 0xc0, !PT ;  /* 0x0000ffff02027812 */ /* 0x000fe400078ec0ff */
[----:B------:R-:W-:-:S02]  /*63c0*/  CS2R R8, SRZ ;  /* 0x0000000000087805 */ /* 0x000fc4000001ff00 */
[----:B------:R-:W-:Y:S01]  /*63d0*/  R2UR UR11, R3 ;  /* 0x00000000030b72ca */ /* 0x000fe200000e0000 */
[----:B------:R-:W-:Y:S01]  /*63e0*/  UMOV UR22, URZ ;  /* 0x000000ff00167c82 */ /* 0x000fe20008000000 */
[----:B------:R-:W-:Y:S01]  /*63f0*/  R2UR UR10, R2 ;  /* 0x00000000020a72ca */ /* 0x000fe200000e0000 */
[----:B------:R-:W-:Y:S01]  /*6400*/  IMAD.MOV.U32 R2, RZ, RZ, RZ ;  /* 0x000000ffff027224 */ /* 0x000fe200078e00ff */
[----:B------:R-:W-:Y:S01]  /*6410*/  UMOV UR21, URZ ;  /* 0x000000ff00157c82 */ /* 0x000fe20008000000 */
[----:B------:R-:W-:Y:S02]  /*6420*/  UISETP.NE.AND UP3, UPT, UR15, URZ, UPT ;  /* 0x000000ff0f00728c */ /* 0x000fe4000bf65270 */
[----:B----4-:R-:W-:Y:S01]  /*6430*/  ULEA UR6, UR6, UR4, 0x18 ;  /* 0x0000000406067291 */ /* 0x010fe2000f8ec0ff */
[----:B------:R-:W2:Y:S03]  /*6440*/  LDCU UR4, c[0x0][0x38c] ;  /* 0x00007180ff0477ac */ /* 0x000ea60008000800 */
[----:B------:R-:W-:-:S02]  /*6450*/  UIADD3 UR13, UPT, UPT, UR6, 0x2800, URZ ;  /* 0x00002800060d7890 */ /* 0x000fc4000fffe0ff */
[----:B------:R-:W-:-:S03]  /*6460*/  UIADD3 UR14, UPT, UPT, UR6, 0x26800, URZ ;  /* 0x00026800060e7890 */ /* 0x000fc6000fffe0ff */
[----:B---3--:R-:W3:Y:S01]  /*6470*/  LDS R0, [UR6+0x550] ;  /* 0x00055006ff007984 */ /* 0x008ee20008000800 */
[----:B------:R-:W-:Y:S02]  /*6480*/  USHF.R.U32.HI UR13, URZ, 0x4, UR13 ;  /* 0x00000004ff0d7899 */ /* 0x000fe4000801160d */
[----:B------:R-:W-:Y:S02]  /*6490*/  USHF.R.U32.HI UR14, URZ, 0x4, UR14 ;  /* 0x00000004ff0e7899 */ /* 0x000fe4000801160e */
[----:B------:R-:W-:Y:S02]  /*64a0*/  ULOP3.LUT UR13, UR13, 0x3fff, URZ, 0xc0, !UPT ;  /* 0x00003fff0d0d7892 */ /* 0x000fe4000f8ec0ff */
[----:B------:R-:W-:Y:S02]  /*64b0*/  ULOP3.LUT UR14, UR14, 0x3fff, URZ, 0xc0, !UPT ;  /* 0x00003fff0e0e7892 */ /* 0x000fe4000f8ec0ff */
[----:B------:R-:W-:Y:S02]  /*64c0*/  ULOP3.LUT UR13, UR13, 0x10000, URZ, 0xfc, !UPT ;  /* 0x000100000d0d7892 */ /* 0x000fe4000f8efcff */
[----:B--2---:R-:W-:-:S02]  /*64d0*/  UIADD3 UR4, UPT, UPT, UR4, 0x1f, URZ ;  /* 0x0000001f04047890 */ /* 0x004fc4000fffe0ff */
[----:B------:R-:W-:Y:S02]  /*64e0*/  ULOP3.LUT UR14, UR14, 0x10000, URZ, 0xfc, !UPT ;  /* 0x000100000e0e7892 */ /* 0x000fe4000f8efcff */
[----:B------:R-:W-:Y:S01]  /*64f0*/  USHF.R.S32.HI UR5, URZ, 0x1f, UR4 ;  /* 0x0000001fff057899 */ /* 0x000fe20008011404 */
[----:B------:R-:W-:Y:S01]  /*6500*/  UMOV UR20, URZ ;  /* 0x000000ff00147c82 */ /* 0x000fe20008000000 */
[----:B------:R-:W-:Y:S02]  /*6510*/  UMOV UR26, 0x0 ;  /* 0x00000000001a7882 */ /* 0x000fe40000000000 */
[----:B------:R-:W-:Y:S01]  /*6520*/  ULEA.HI UR5, UR5, UR4, URZ, 0x5 ;  /* 0x0000000405057291 */ /* 0x000fe2000f8f28ff */
[----:B------:R-:W-:-:S03]  /*6530*/  UMOV UR27, 0x81004a0 ;  /* 0x081004a0001b7882 */ /* 0x000fc60000000000 */
[----:B------:R-:W-:-:S04]  /*6540*/  USHF.R.S32.HI UR5, URZ, 0x5, UR5 ;  /* 0x00000005ff057899 */ /* 0x000fc80008011405 */
[----:B------:R-:W-:-:S04]  /*6550*/  UISETP.LT.AND UP0, UPT, UR5, 0x1, UPT ;  /* 0x000000010500788c */ /* 0x000fc8000bf01270 */
[----:B------:R-:W-:Y:S01]  /*6560*/  USEL UR23, UR5, 0x1, !UP0 ;  /* 0x0000000105177887 */ /* 0x000fe2000c000000 */
[----:B---3--:R-:W-:-:S15]  /*6570*/  R2UR UR24, R0 ;  /* 0x00000000001872ca */ /* 0x008fde00000e0000 */
.L_x_143:
[C---:B------:R-:W-:Y:S02]  /*6580*/  LEA R0, R2.reuse, UR6, 0x3 ;  /* 0x0000000602007c11 */ /* 0x040fe4000f8e18ff */
[----:B------:R-:W-:Y:S02]  /*6590*/  SHF.L.U32 R3, R9, 0x1f, RZ ;  /* 0x0000001f09037819 */ /* 0x000fe400000006ff */
[----:B------:R-:W-:Y:S02]  /*65a0*/  LEA R4, R2, UR6, 0x4 ;  /* 0x0000000602047c11 */ /* 0x000fe4000f8e20ff */
[----:B------:R-:W2:Y:S02]  /*65b0*/  SYNCS.PHASECHK.TRANS64.TRYWAIT P0, [R0+URZ+0x4a0], R3 ;  /* 0x0004a003000075a7 */ /* 0x000ea400080011ff */
[----:B--2---:R-:W-:Y:S05]  /*65c0*/  @!P0 BRA `(.L_x_136) ;  /* 0x0000005000a08947 */ /* 0x004fea0003800000 */
.L_x_336:
[----:B------:R-:W3:Y:S01]  /*65d0*/  LDS.128 R4, [R4+0x530] ;  /* 0x0005300004047984 */ /* 0x000ee20000000c00 */
[----:B--2---:R-:W-:Y:S01]  /*65e0*/  VIADD R0, R0, 0x4b0 ;  /* 0x000004b000007836 */ /* 0x004fe20000000000 */
[----:B------:R-:W-:Y:S01]  /*65f0*/  IADD3 R2, PT, PT, R2, 0x1, RZ ;  /* 0x0000000102027810 */ /* 0x000fe20007ffe0ff */
[----:B------:R-:W-:Y:S01]  /*6600*/  @!PT LDS RZ, [RZ] ;  /* 0x00000000fffff984 */ /* 0x000fe20000000800 */
[----:B------:R-:W-:Y:S01]  /*6610*/  @!PT LDS RZ, [RZ] ;  /* 0x00000000fffff984 */ /* 0x000fe20000000800 */
[----:B------:R-:W-:Y:S01]  /*6620*/  @!PT LDS RZ, [RZ] ;  /* 0x00000000fffff984 */ /* 0x000fe20000000800 */
[----:B------:R-:W-:Y:S01]  /*6630*/  @!PT LDS RZ, [RZ] ;  /* 0x00000000fffff984 */ /* 0x000fe20000000800 */
[----:B------:R2:W-:Y:S06]  /*6640*/  MEMBAR.ALL.CTA ;  /* 0x0000000000007992 */ /* 0x0005ec0000008000 */
[----:B--2---:R-:W2:Y:S01]  /*6650*/  FENCE.VIEW.ASYNC.S ;  /* 0x00000000000073c6 */ /* 0x004ea20000000000 */
[----:B------:R-:W-:-:S04]  /*6660*/  PRMT R0, RZ, 0x654, R0 ;  /* 0x00000654ff007816 */ /* 0x000fc80000000000 */
[----:B--2---:R2:W-:Y:S01]  /*6670*/  SYNCS.ARRIVE.TRANS64.RED.A1T0 RZ, [R0+URZ], RZ ;  /* 0x000000ff00ff79a7 */ /* 0x0045e200081004ff */
[----:B------:R-:W-:Y:S05]  /*6680*/  BRA.U UP3, `(.L_x_137) ;  /* 0x0000000103cc7547 */ /* 0x000fea000b800000 */
[----:B------:R-:W4:Y:S01]  /*6690*/  LDCU UR4, c[0x0][0x38c] ;  /* 0x00007180ff0477ac */ /* 0x000f220008000800 */
[----:B------:R-:W-:Y:S02]  /*66a0*/  PLOP3.LUT P1, PT, PT, PT, PT, 0x80, 0x8 ;  /* 0x000000000008781c */ /* 0x000fe40003f2f070 */
[----:B------:R-:W-:Y:S01]  /*66b0*/  SHF.L.U32 R3, R10, 0x1f, RZ ;  /* 0x0000001f0a037819 */ /* 0x000fe200000006ff */
[----:B------:R-:W-:Y:S02]  /*66c0*/  ULEA UR9, UR22, UR6, 0x3 ;  /* 0x0000000616097291 */ /* 0x000fe4000f8e18ff */
[----:B----4-:R-:W-:-:S06]  /*66d0*/  UISETP.GE.AND UP0, UPT, UR4, 0x1, UPT ;  /* 0x000000010400788c */ /* 0x010fcc000bf06270 */
[----:B------:R-:W-:-:S05]  /*66e0*/  PLOP3.LUT P0, PT, PT, PT, UP0, 0x80, 0x8 ;  /* 0x000000000008781c */ /* 0x000fca0003f0f008 */
[----:B------:R-:W-:-:S08]  /*66f0*/  @UP0 ULEA UR4, UR21, UR6, 0x3 ;  /* 0x0000000615040291 */ /* 0x000fd0000f8e18ff */
[----:B--2---:R-:W-:-:S04]  /*6700*/  @P0 SHF.L.U32 R0, R8, 0x1f, RZ ;  /* 0x0000001f08000819 */ /* 0x004fc800000006ff */
[----:B------:R2:W4:Y:S01]  /*6710*/  @P0 SYNCS.PHASECHK.TRANS64.TRYWAIT P1, [UR4], R0 ;  /* 0x00000000ff0005a7 */ /* 0x0005220008021104 */
[----:B------:R-:W1:Y:S02]  /*6720*/  SYNCS.PHASECHK.TRANS64.TRYWAIT P0, [UR9+0x4e0], R3 ;  /* 0x0004e003ff0075a7 */ /* 0x000e640008001109 */
[----:B-12-4-:R-:W-:Y:S05]  /*6730*/  @!P0 BRA `(.L_x_138) ;  /* 0x0000005000588947 */ /* 0x016fea0003800000 */
.L_x_338:
[----:B------:R-:W-:Y:S01]  /*6740*/  UMOV UR19, UR20 ;  /* 0x0000001400137c82 */ /* 0x000fe20008000000 */
[----:B------:R-:W-:Y:S05]  /*6750*/  BRA.U !UP0, `(.L_x_139) ;  /* 0x0000000108887547 */ /* 0x000fea000b800000 */
[----:B------:R-:W-:Y:S02]  /*6760*/  UIADD3 UR19, UPT, UPT, UR23, UR20, URZ ;  /* 0x0000001417137290 */ /* 0x000fe4000fffe0ff */
[----:B------:R-:W-:Y:S02]  /*6770*/  ULEA UR8, UR22, UR24, 0x5 ;  /* 0x0000001816087291 */ /* 0x000fe4000f8e28ff */
[----:B------:R-:W-:Y:S01]  /*6780*/  UPLOP3.LUT UP2, UPT, UPT, UPT, UPT, 0x40, 0x4 ;  /* 0x000000000004789c */ /* 0x000fe20003f4e870 */
[----:B------:R-:W-:Y:S01]  /*6790*/  UMOV UR18, UR5 ;  /* 0x0000000500127c82 */ /* 0x000fe20008000000 */
[----:B------:R-:W-:-:S09]  /*67a0*/  UMOV UR17, UR21 ;  /* 0x0000001500117c82 */ /* 0x000fd20008000000 */
.L_x_142:
[----:B--2---:R-:W-:Y:S01]  /*67b0*/  ULEA UR7, UR17, UR6, 0x3 ;  /* 0x0000000611077291 */ /* 0x004fe2000f8e18ff */
[----:B----4-:R-:W-:Y:S11]  /*67c0*/  @P1 BRA `(.L_x_140) ;  /* 0x00000000000c1947 */ /* 0x010ff60003800000 */
[----:B-1----:R-:W-:Y:S04]  /*67d0*/  SHF.L.U32 R3, R8, 0x1f, RZ ;  /* 0x0000001f08037819 */ /* 0x002fe800000006ff */
[----:B------:R-:W1:Y:S02]  /*67e0*/  SYNCS.PHASECHK.TRANS64.TRYWAIT P0, [UR7], R3 ;  /* 0x00000003ff0075a7 */ /* 0x000e640008001107 */
[----:B-1----:R-:W-:Y:S05]  /*67f0*/  @!P0 BRA `(.L_x_141) ;  /* 0x0000005000408947 */ /* 0x002fea0003800000 */
.L_x_140:
[----:B------:R-:W-:Y:S01]  /*6800*/  UISETP.NE.AND UP0, UPT, UR18, 0x1, UPT ;  /* 0x000000011200788c */ /* 0x000fe2000bf05270 */
[----:B------:R-:W-:Y:S01]  /*6810*/  PLOP3.LUT P1, PT, PT, PT, PT, 0x80, 0x8 ;  /* 0x000000000008781c */ /* 0x000fe20003f2f070 */
[----:B------:R-:W-:Y:S02]  /*6820*/  UIADD3 UR21, UPT, UPT, UR17, 0x1, URZ ;  /* 0x0000000111157890 */ /* 0x000fe4000fffe0ff */
[----:B------:R-:W-:Y:S02]  /*6830*/  ULEA UR28, UR17, UR14, 0x6 ;  /* 0x0000000e111c7291 */ /* 0x000fe4000f8e30ff */
[----:B------:R-:W-:Y:S01]  /*6840*/  UISETP.NE.AND UP1, UPT, UR21, 0x48, UPT ;  /* 0x000000481500788c */ /* 0x000fe2000bf25270 */
[----:B------:R-:W-:Y:S01]  /*6850*/  PLOP3.LUT P0, PT, PT, PT, UP0, 0x80, 0x8 ;  /* 0x000000000008781c */ /* 0x000fe20003f0f008 */
[----:B------:R-:W-:Y:S02]  /*6860*/  ULEA UR30, UR17, UR13, 0x7 ;  /* 0x0000000d111e7291 */ /* 0x000fe4000f8e38ff */
[----:B------:R-:W-:Y:S02]  /*6870*/  USEL UR16, URZ, 0x1, UP1 ;  /* 0x00000001ff107887 */ /* 0x000fe40008800000 */
[----:B------:R-:W-:Y:S02]  /*6880*/  USEL UR21, UR21, URZ, UP1 ;  /* 0x000000ff15157287 */ /* 0x000fe40008800000 */
[----:B------:R-:W-:Y:S02]  /*6890*/  UIADD3 UR7, UPT, UPT, UR7, 0x240, URZ ;  /* 0x0000024007077890 */ /* 0x000fe4000fffe0ff */
[----:B------:R-:W-:Y:S01]  /*68a0*/  @UP0 ULEA UR4, UR21, UR6, 0x3 ;  /* 0x0000000615040291 */ /* 0x000fe2000f8e18ff */
[----:B------:R-:W-:Y:S01]  /*68b0*/  LOP3.LUT R8, R8, UR16, RZ, 0x3c, !PT ;  /* 0x0000001008087c12 */ /* 0x000fe2000f8e3cff */
[----:B------:R-:W-:Y:S01]  /*68c0*/  UMOV UR29, 0xc0004010 ;  /* 0xc0004010001d7882 */ /* 0x000fe20000000000 */
[----:B------:R-:W-:Y:S01]  /*68d0*/  UMOV UR31, 0xc0004010 ;  /* 0xc0004010001f7882 */ /* 0x000fe20000000000 */
[----:B------:R-:W-:Y:S01]  /*68e0*/  UIADD3 UR20, UPT, UPT, UR20, 0x1, URZ ;  /* 0x0000000114147890 */ /* 0x000fe2000fffe0ff */
[----:B-1----:R-:W-:Y:S01]  /*68f0*/  @P0 SHF.L.U32 R0, R8, 0x1f, RZ ;  /* 0x0000001f08000819 */ /* 0x002fe200000006ff */
[----:B------:R-:W-:Y:S02]  /*6900*/  UIADD3 UR18, UPT, UPT, UR18, -0x1, URZ ;  /* 0xffffffff12127890 */ /* 0x000fe4000fffe0ff */
[----:B------:R-:W-:Y:S01]  /*6910*/  UISETP.NE.AND UP0, UPT, UR20, UR19, UPT ;  /* 0x000000131400728c */ /* 0x000fe2000bf05270 */
[----:B------:R2:W4:Y:S01]  /*6920*/  @P0 SYNCS.PHASECHK.TRANS64.TRYWAIT P1, [UR4], R0 ;  /* 0x00000000ff0005a7 */ /* 0x0005220008021104 */
[----:B------:R2:W-:Y:S01]  /*6930*/  UTCIMMA.2CTA gdesc[UR30], gdesc[UR28], tmem[UR8], tmem[UR26], idesc[UR27], UP2 ;  /* 0x00ff1a1c1e0075ea */ /* 0x0005e20009200108 */
[----:B------:R-:W-:Y:S01]  /*6940*/  UPLOP3.LUT UP2, UPT, UPT, UPT, UPT, 0x80, 0x8 ;  /* 0x000000000008789c */ /* 0x000fe20003f4f070 */
[----:B------:R2:W-:Y:S01]  /*6950*/  UTCBAR.2CTA.MULTICAST [UR7], URZ, UR11 ;  /* 0x000000ff070073e9 */ /* 0x0005e2000820080b */
[----:B------:R-:W-:Y:S04]  /*6960*/  UMOV UR17, UR21 ;  /* 0x0000001500117c82 */ /* 0x000fe80008000000 */
[----:B------:R-:W-:Y:S05]  /*6970*/  BRA.U UP0, `(.L_x_142) ;  /* 0xfffffffd008c7547 */ /* 0x000fea000b83ffff */
.L_x_139:
[----:B------:R-:W-:Y:S01]  /*6980*/  UIADD3 UR9, UPT, UPT, UR9, 0x4c0, URZ ;  /* 0x000004c009097890 */ /* 0x000fe2000fffe0ff */
[----:B------:R-:W-:-:S08]  /*6990*/  UMOV UR20, UR19 ;  /* 0x0000001300147c82 */ /* 0x000fd00008000000 */
[----:B------:R1:W-:Y:S01]  /*69a0*/  UTCBAR.2CTA.MULTICAST [UR9], URZ, UR10 ;  /* 0x000000ff090073e9 */ /* 0x0003e2000820080a */
[----:B------:R-:W-:Y:S02]  /*69b0*/  NOP ;  /* 0x0000000000007918 */ /* 0x000fe40000000000 */
.L_x_137:
[----:B------:R-:W-:Y:S01]  /*69c0*/  UIADD3 UR22, UPT, UPT, UR22, 0x1, URZ ;  /* 0x0000000116167890 */ /* 0x000fe2000fffe0ff */
[----:B---3--:R-:W-:Y:S02]  /*69d0*/  LOP3.LUT P0, RZ, R6, 0x1, RZ, 0xc0, !PT ;  /* 0x0000000106ff7812 */ /* 0x008fe4000780c0ff */
[----:B----4-:R-:W-:Y:S01]  /*69e0*/  ISETP.NE.AND P1, PT, R2, 0x2, PT ;  /* 0x000000020200780c */ /* 0x010fe20003f25270 */
[----:B------:R-:W-:-:S03]  /*69f0*/  UISETP.NE.AND UP0, UPT, UR22, 0x4, UPT ;  /* 0x000000041600788c */ /* 0x000fc6000bf05270 */
[----:B-12---:R-:W-:Y:S01]  /*6a00*/  SEL R0, RZ, 0x1, P1 ;  /* 0x00000001ff007807 */ /* 0x006fe20000800000 */
[----:B------:R-:W-:Y:S01]  /*6a10*/  USEL UR4, URZ, 0x1, UP0 ;  /* 0x00000001ff047887 */ /* 0x000fe20008000000 */
[----:B------:R-:W-:Y:S01]  /*6a20*/  SEL R2, R2, RZ, P1 ;  /* 0x000000ff02027207 */ /* 0x000fe20000800000 */
[----:B------:R-:W-:Y:S01]  /*6a30*/  USEL UR22, UR22, URZ, UP0 ;  /* 0x000000ff16167287 */ /* 0x000fe20008000000 */
[----:B------:R-:W-:-:S03]  /*6a40*/  LOP3.LUT R9, R9, R0, RZ, 0x3c, !PT ;  /* 0x0000000009097212 */ /* 0x000fc600078e3cff */
[----:B------:R-:W-:Y:S01]  /*6a50*/  LOP3.LUT R10, R10, UR4, RZ, 0x3c, !PT ;  /* 0x000000040a0a7c12 */ /* 0x000fe2000f8e3cff */
[----:B------:R-:W-:Y:S07]  /*6a60*/  @P0 BRA `(.L_x_143) ;  /* 0xfffffff800c40947 */ /* 0x000fee000383ffff */
[----:B------:R-:W1:Y:S01]  /*6a70*/  S2UR UR4, SR_CgaCtaId ;  /* 0x00000000000479c3 */ /* 0x000e620000008800 */
[----:B------:R-:W-:Y:S01]  /*6a80*/  ELECT P0, URZ, PT ;  /* 0x0000000000ff782f */ /* 0x000fe20003800000 */
[----:B------:R-:W-:Y:S01]  /*6a90*/  HFMA2 R0, -RZ, RZ, 0, 5.9604644775390625e-08 ;  /* 0x00000001ff007431 */ /* 0x000fe200000001ff */
[----:B------:R-:W-:-:S05]  /*6aa0*/  UMOV UR5, 0x40 ;  /* 0x0000004000057882 */ /* 0x000fca0000000000 */
[----:B------:R-:W-:Y:S01]  /*6ab0*/  UVIRTCOUNT.DEALLOC.SMPOOL 0x80 ;  /* 0x000000800000784c */ /* 0x000fe20000000000 */
[----:B------:R-:W-:Y:S02]  /*6ac0*/  UISETP.NE.AND UP1, UPT, UR15, URZ, UPT ;  /* 0x000000ff0f00728c */ /* 0x000fe4000bf25270 */
[----:B-1----:R-:W-:-:S09]  /*6ad0*/  ULEA UR4, UR4, UR5, 0x18 ;  /* 0x0000000504047291 */ /* 0x002fd2000f8ec0ff */
[----:B------:R1:W-:Y:S01]  /*6ae0*/  @P0 STS.U8 [UR4+0x1c], R0 ;  /* 0x00001c00ff000988 */ /* 0x0003e20008000004 */
[----:B------:R-:W-:Y:S05]  /*6af0*/  BRA.U UP1, `(.L_x_144) ;  /* 0x0000000101a07547 */ /* 0x000fea000b800000 */
[----:B------:R-:W-:Y:S01]  /*6b00*/  UIADD3 UR5, UPT, UPT, UR6, 0x4e0, URZ ;  /* 0x000004e006057890 */ /* 0x000fe2000fffe0ff */
[----:B------:R-:W-:-:S03]  /*6b10*/  SHF.L.U32 R2, R10, 0x1f, RZ ;  /* 0x0000001f0a027819 */ /* 0x000fc600000006ff */
[----:B------:R-:W-:-:S09]  /*6b20*/  ULEA UR7, UR22, UR5, 0x3 ;  /* 0x0000000516077291 */ /* 0x000fd2000f8e18ff */
[----:B------:R-:W2:Y:S02]  /*6b30*/  SYNCS.PHASECHK.TRANS64.TRYWAIT P0, [UR7], R2 ;  /* 0x00000002ff0075a7 */ /* 0x000ea40008001107 */
[----:B--2---:R-:W-:Y:S05]  /*6b40*/  @!P0 BRA `(.L_x_145) ;  /* 0x0000004c00848947 */ /* 0x004fea0003800000 */
.L_x_341:
        /* <DEDUP_REMOVED lines=9> */
.L_x_343:
        /* <DEDUP_REMOVED lines=9> */
.L_x_345:
[----:B------:R-:W-:-:S04]  /*6c70*/  UIADD3 UR8, UPT, UPT, UR8, 0x1, URZ ;  /* 0x0000000108087890 */ /* 0x000fc8000fffe0ff */
[----:B------:R-:W-:-:S04]  /*6c80*/  UISETP.NE.AND UP0, UPT, UR8, 0x4, UPT ;  /* 0x000000040800788c */ /* 0x000fc8000bf05270 */
[----:B------:R-:W-:Y:S02]  /*6c90*/  USEL UR7, URZ, 0x1, UP0 ;  /* 0x00000001ff077887 */ /* 0x000fe40008000000 */
[----:B------:R-:W-:-:S04]  /*6ca0*/  USEL UR8, UR8, URZ, UP0 ;  /* 0x000000ff08087287 */ /* 0x000fc80008000000 */
[----:B------:R-:W-:Y:S01]  /*6cb0*/  ULEA UR8, UR8, UR5, 0x3 ;  /* 0x0000000508087291 */ /* 0x000fe2000f8e18ff */
[----:B------:R-:W-:-:S04]  /*6cc0*/  LOP3.LUT R2, R2, UR7, RZ, 0x3c, !PT ;  /* 0x0000000702027c12 */ /* 0x000fc8000f8e3cff */
[----:B------:R-:W-:Y:S01]  /*6cd0*/  SHF.L.U32 R2, R2, 0x1f, RZ ;  /* 0x0000001f02027819 */ /* 0x000fe200000006ff */
[----:B-1----:R-:W-:-:S04]  /*6ce0*/  IMAD.U32 R0, RZ, RZ, UR8 ;  /* 0x00000008ff007e24 */ /* 0x002fc8000f8e00ff */
[----:B------:R1:W2:Y:S03]  /*6cf0*/  SYNCS.PHASECHK.TRANS64.TRYWAIT P0, [R0+URZ], R2 ;  /* 0x00000002000075a7 */ /* 0x0002a600080011ff */
[----:B--2---:R-:W-:Y:S05]  /*6d00*/  @!P0 NANOSLEEP.SYNCS 0x989680 ;  /* 0x009896800000895d */ /* 0x004fea0003900000 */
[----:B------:R-:W2:Y:S02]  /*6d10*/  @!P0 SYNCS.PHASECHK.TRANS64 P0, [R0+URZ], R2 ;  /* 0x00000002000085a7 */ /* 0x000ea400080010ff */
[----:B--2---:R-:W-:Y:S05]  /*6d20*/  @P0 BRA `(.L_x_148) ;  /* 0x0000000000200947 */ /* 0x004fea0003800000 */
.L_x_149:
[----:B--2---:R2:W3:Y:S02]  /*6d30*/  SYNCS.PHASECHK.TRANS64.TRYWAIT P0, [R0+URZ], R2 ;  /* 0x00000002000075a7 */ /* 0x0044e400080011ff */
[----:B---3--:R-:W-:Y:S05]  /*6d40*/  @!P0 NANOSLEEP.SYNCS 0x989680 ;  /* 0x009896800000895d */ /* 0x008fea0003900000 */
[----:B------:R-:W3:Y:S02]  /*6d50*/  @!P0 SYNCS.PHASECHK.TRANS64 P0, [R0+URZ], R2 ;  /* 0x00000002000085a7 */ /* 0x000ee400080010ff */
[----:B---3--:R-:W-:Y:S05]  /*6d60*/  @!P0 BRA `(.L_x_149) ;  /* 0xfffffffc00f08947 */ /* 0x008fea000383ffff */
[----:B------:R-:W-:Y:S05]  /*6d70*/  BRA `(.L_x_148) ;  /* 0x00000000000c7947 */ /* 0x000fea0003800000 */
.L_x_144:
[----:B------:R-:W-:-:S04]  /*6d80*/  UIADD3 UR5, UPT, UPT, UR6, 0x520, URZ ;  /* 0x0000052006057890 */ /* 0x000fc8000fffe0ff */
[----:B------:R-:W-:-:S09]  /*6d90*/  UPRMT UR5, UR12, 0x654, UR5 ;  /* 0x000006540c057896 */ /* 0x000fd20008000005 */
[----:B------:R-:W-:Y:S03]  /*6da0*/  SYNCS.ARRIVE.TRANS64.RED.A1T0 RZ, [UR5], RZ ;  /* 0x000000ffffff79a7 */ /* 0x000fe60008100405 */
.L_x_148:
[----:B-12---:R-:W-:Y:S01]  /*6db0*/  SHF.L.U32 R2, RZ, 0x1f, RZ ;  /* 0x0000001fff027819 */ /* 0x006fe200000006ff */
[----:B------:R-:W-:Y:S01]  /*6dc0*/  UIADD3 UR5, UPT, UPT, UR6, 0x520, URZ ;  /* 0x0000052006057890 */ /* 0x000fe2000fffe0ff */
[----:B------:R-:W-:Y:S02]  /*6dd0*/  PLOP3.LUT P0, PT, PT, PT, UP1, 0x80, 0x8 ;  /* 0x000000000008781c */ /* 0x000fe40003f0f018 */
[----:B------:R-:W1:Y:S02]  /*6de0*/  SYNCS.PHASECHK.TRANS64.TRYWAIT P1, [UR6+0x520], R2 ;  /* 0x00052002ff0075a7 */ /* 0x000e640008021106 */
[----:B-1----:R-:W-:Y:S09]  /*6df0*/  @!P1 BRA `(.L_x_150) ;  /* 0x0000004c00209947 */ /* 0x002ff20003800000 */
.L_x_347:
[----:B------:R-:W-:Y:S02]  /*6e00*/  @!UP1 UPRMT UR5, UR12, 0x654, UR5 ;  /* 0x000006540c059896 */ /* 0x000fe40008000005 */
[----:B------:R-:W-:Y:S01]  /*6e10*/  ULOP3.LUT UR6, UR24, 0xffff, URZ, 0xc0, !UPT ;  /* 0x0000ffff18067892 */ /* 0x000fe2000f8ec0ff */
[----:B------:R-:W-:-:S03]  /*6e20*/  UMOV UR8, 0xffff ;  /* 0x0000ffff00087882 */ /* 0x000fc60000000000 */
[----:B------:R-:W-:-:S03]  /*6e30*/  USHF.R.U32.HI UR6, URZ, 0x5, UR6 ;  /* 0x00000005ff067899 */ /* 0x000fc60008011606 */
[----:B------:R-:W-:Y:S01]  /*6e40*/  @!P0 SYNCS.ARRIVE.TRANS64.RED.A1T0 RZ, [UR5], RZ ;  /* 0x000000ffffff89a7 */ /* 0x000fe20008100405 */
[----:B------:R-:W-:Y:S01]  /*6e50*/  NOP ;  /* 0x0000000000007918 */ /* 0x000fe20000000000 */
[----:B-1----:R-:W1:Y:S01]  /*6e60*/  LDS R0, [UR4+0x14] ;  /* 0x00001404ff007984 */ /* 0x002e620008000800 */
[----:B------:R-:W-:Y:S01]  /*6e70*/  USHF.L.U32 UR8, UR8, UR6, URZ ;  /* 0x0000000608087299 */ /* 0x000fe200080006ff */
[----:B------:R-:W-:Y:S02]  /*6e80*/  UMOV UR5, 0x1 ;  /* 0x0000000100057882 */ /* 0x000fe40000000000 */
[----:B------:R-:W-:-:S03]  /*6e90*/  USHF.L.U32 UR5, UR5, UR6, URZ ;  /* 0x0000000605057299 */ /* 0x000fc600080006ff */
[----:B-1----:R-:W-:-:S04]  /*6ea0*/  LOP3.LUT R0, R0, UR8, RZ, 0xc0, !PT ;  /* 0x0000000800007c12 */ /* 0x002fc8000f8ec0ff */
[----:B------:R-:W-:-:S13]  /*6eb0*/  ISETP.NE.AND P0, PT, R0, UR8, PT ;  /* 0x0000000800007c0c */ /* 0x000fda000bf05270 */
[----:B------:R-:W-:Y:S05]  /*6ec0*/  @P0 BRA `(.L_x_151) ;  /* 0x0000000000580947 */ /* 0x000fea0003800000 */
[----:B------:R-:W1:Y:S02]  /*6ed0*/  LDS R0, [UR4+0x18] ;  /* 0x00001804ff007984 */ /* 0x000e640008000800 */
[----:B-1----:R-:W-:-:S04]  /*6ee0*/  LOP3.LUT R0, R0, UR5, RZ, 0xc0, !PT ;  /* 0x0000000500007c12 */ /* 0x002fc8000f8ec0ff */
[----:B------:R-:W-:-:S13]  /*6ef0*/  ISETP.NE.AND P0, PT, R0, UR5, PT ;  /* 0x0000000500007c0c */ /* 0x000fda000bf05270 */
[----:B------:R-:W-:Y:S05]  /*6f00*/  @P0 BRA `(.L_x_152) ;  /* 0x00000000003c0947 */ /* 0x000fea0003800000 */
[----:B------:R-:W1:Y:S01]  /*6f10*/  S2R R2, SR_LANEID ;  /* 0x0000000000027919 */ /* 0x000e620000000000 */
[----:B------:R-:W-:Y:S01]  /*6f20*/  ULOP3.LUT UR8, URZ, UR8, URZ, 0x33, !UPT ;  /* 0x00000008ff087292 */ /* 0x000fe2000f8e33ff */
[----:B------:R-:W-:Y:S02]  /*6f30*/  VOTEU.ANY UR7, UPT, PT ;  /* 0x0000000000077886 */ /* 0x000fe400038e0100 */
[----:B------:R-:W-:-:S03]  /*6f40*/  UFLO.U32 UR7, UR7 ;  /* 0x00000007000772bd */ /* 0x000fc600080e0000 */
[----:B------:R-:W-:-:S04]  /*6f50*/  IMAD.U32 R0, RZ, RZ, UR8 ;  /* 0x00000008ff007e24 */ /* 0x000fc8000f8e00ff */
[----:B------:R2:W3:Y:S02]  /*6f60*/  REDUX UR6, R0 ;  /* 0x00000000000673c4 */ /* 0x0004e40000000000 */
[----:B------:R4:W-:Y:S01]  /*6f70*/  UTCATOMSWS.AND URZ, UR8 ;  /* 0x0000000800ff79e3 */ /* 0x0009e20008000000 */
[----:B-1----:R-:W-:Y:S02]  /*6f80*/  ISETP.EQ.U32.AND P0, PT, R2, UR7, PT ;  /* 0x0000000702007c0c */ /* 0x002fe4000bf02070 */
[----:B--2---:R-:W-:Y:S02]  /*6f90*/  LOP3.LUT R0, RZ, UR5, RZ, 0x33, !PT ;  /* 0x00000005ff007c12 */ /* 0x004fe4000f8e33ff */
[----:B---3--:R-:W-:Y:S02]  /*6fa0*/  MOV R2, UR6 ;  /* 0x0000000600027c02 */ /* 0x008fe40008000f00 */
[----:B------:R-:W1:Y:S07]  /*6fb0*/  REDUX UR5, R0 ;  /* 0x00000000000573c4 */ /* 0x000e6e0000000000 */
[----:B------:R4:W-:Y:S01]  /*6fc0*/  @P0 ATOMS.AND RZ, [UR4+0x14], R2 ;  /* 0x00001402ffff098c */ /* 0x0009e2000a800004 */
[----:B-1----:R-:W-:-:S05]  /*6fd0*/  IMAD.U32 R0, RZ, RZ, UR5 ;  /* 0x00000005ff007e24 */ /* 0x002fca000f8e00ff */
[----:B------:R4:W-:Y:S01]  /*6fe0*/  @P0 ATOMS.AND RZ, [UR4+0x18], R0 ;  /* 0x00001800ffff098c */ /* 0x0009e2000a800004 */
[----:B------:R-:W-:Y:S05]  /*6ff0*/  BRA `(.L_x_153) ;  /* 0x0000000000147947 */ /* 0x000fea0003800000 */
.L_x_152:
[----:B------:R-:W-:Y:S02]  /*7000*/  MOV R2, 0x7020 ;  /* 0x0000702000027802 */ /* 0x000fe40000000f00 */
[----:B-----5:R-:W-:Y:S05]  /*7010*/  CALL.REL.NOINC `($__internal_0_$__cuda_sm10x_tcgen05_guardrail_trap_col_being_dealloced_not_returned_by_alloc) ;  /* 0x0000004c00347944 */ /* 0x020fea0003c00000 */
[----:B------:R-:W-:Y:S05]  /*7020*/  BRA `(.L_x_153) ;  /* 0x0000000000087947 */ /* 0x000fea0003800000 */
.L_x_151:
[----:B------:R-:W-:Y:S02]  /*7030*/  MOV R2, 0x7050 ;  /* 0x0000705000027802 */ /* 0x000fe40000000f00 */
[----:B-----5:R-:W-:Y:S05]  /*7040*/  CALL.REL.NOINC `($__internal_2_$__cuda_sm10x_tcgen05_guardrail_trap_unallocated_columns_being_dealloced) ;  /* 0x0000004c00407944 */ /* 0x020fea0003c00000 */
.L_x_153:
[----:B------:R-:W-:Y:S01]  /*7050*/  NOP ;  /* 0x0000000000007918 */ /* 0x000fe20000000000 */
[----:B----4-:R-:W-:Y:S05]  /*7060*/  EXIT ;  /* 0x000000000000794d */ /* 0x010fea0003800000 */
.L_x_124:
[----:B------:R-:W-:-:S09]  /*7070*/  UISETP.NE.OR UP0, UPT, UR11, 0x3, !UP4 ;  /* 0x000000030b00788c */ /* 0x000fd2000e705670 */
[----:B------:R-:W-:Y:S05]  /*7080*/  BRA.U UP0, `(.L_x_154) ;  /* 0x0000000900e87547 */ /* 0x000fea000b800000 */
[----:B------:R-:W2:Y:S01]  /*7090*/  LDCU UR25, c[0x0][0x370] ;  /* 0x00006e00ff1977ac */ /* 0x000ea20008000800 */
[----:B------:R-:W3:Y:S01]  /*70a0*/  LDC.64 R16, c[0x0][0x348] ;  /* 0x0000d200ff107b82 */ /* 0x000ee20000000a00 */
[----:B------:R-:W-:Y:S02]  /*70b0*/  HFMA2 R13, -RZ, RZ, 0, 0 ;  /* 0x00000000ff0d7431 */ /* 0x000fe400000001ff */
[----:B------:R-:W-:Y:S01]  /*70c0*/  IMAD.MOV.U32 R15, RZ, RZ, 0x1 ;  /* 0x00000001ff0f7424 */ /* 0x000fe200078e00ff */
[----:B------:R-:W2:Y:S01]  /*70d0*/  LDCU.128 UR20, c[0x0][0xb10] ;  /* 0x00016200ff1477ac */ /* 0x000ea20008000c00 */
[----:B------:R-:W-:Y:S01]  /*70e0*/  IMAD.MOV.U32 R14, RZ, RZ, RZ ;  /* 0x000000ffff0e7224 */ /* 0x000fe200078e00ff */
[----:B------:R-:W-:Y:S01]  /*70f0*/  MOV R12, 0x1000 ;  /* 0x00001000000c7802 */ /* 0x000fe20000000f00 */
[----:B------:R-:W4:Y:S01]  /*7100*/  LDCU UR24, c[0x0][0x374] ;  /* 0x00006e80ff1877ac */ /* 0x000f220008000800 */
[----:B------:R-:W1:Y:S01]  /*7110*/  LDC.64 R2, c[0x0][0x888] ;  /* 0x00022200ff027b82 */ /* 0x000e620000000a00 */
[----:B------:R-:W4:Y:S01]  /*7120*/  LDCU UR13, c[0x0][0xb0c] ;  /* 0x00016180ff0d77ac */ /* 0x000f220008000800 */
[----:B------:R-:W4:Y:S06]  /*7130*/  LDCU UR18, c[0x0][0xb20] ;  /* 0x00016400ff1277ac */ /* 0x000f2c0008000800 */
[----:B------:R-:W1:Y:S01]  /*7140*/  LDC.64 R4, c[0x0][0x890] ;  /* 0x00022400ff047b82 */ /* 0x000e620000000a00 */
[----:B------:R-:W3:Y:S01]  /*7150*/  LDCU UR4, c[0x0][0xb30] ;  /* 0x00016600ff0477ac */ /* 0x000ee20008000800 */
[----:B------:R-:W-:Y:S01]  /*7160*/  UMOV UR19, 0x400 ;  /* 0x0000040000137882 */ /* 0x000fe20000000000 */
[----:B------:R-:W-:-:S02]  /*7170*/  UISETP.GE.AND UP0, UPT, UR37, 0x1, UPT ;  /* 0x000000012500788c */ /* 0x000fc4000bf06270 */
[----:B------:R-:W-:Y:S02]  /*7180*/  ULEA UR19, UR54, UR19, 0x18 ;  /* 0x0000001336137291 */ /* 0x000fe4000f8ec0ff */
[----:B------:R-:W-:Y:S02]  /*7190*/  UP2UR UR5, UPR, URZ, 0x1 ;  /* 0x00000001ff057883 */ /* 0x000fe40008000000 */
[----:B--2---:R-:W-:Y:S02]  /*71a0*/  UIMAD.WIDE.U32 UR10, UR25, UR20, URZ ;  /* 0x00000014190a72a5 */ /* 0x004fe4000f8e00ff */
[----:B------:R-:W-:Y:S02]  /*71b0*/  UIADD3 UR5, UPT, UPT, UR19, 0x480, URZ ;  /* 0x0000048013057890 */ /* 0x000fe4000fffe0ff */
[----:B----4-:R-:W-:Y:S02]  /*71c0*/  UIMAD.WIDE.U32 UR8, UR24, UR23, URZ ;  /* 0x00000017180872a5 */ /* 0x010fe4000f8e00ff */
[----:B------:R-:W-:-:S02]  /*71d0*/  UPLOP3.LUT UP3, UPT, UPT, UPT, UPT, 0x40, 0x4 ;  /* 0x000000000004789c */ /* 0x000fc40003f6e870 */
[----:B------:R-:W-:Y:S01]  /*71e0*/  UISETP.NE.AND UP4, UPT, UR37, 0x1, UPT ;  /* 0x000000012500788c */ /* 0x000fe2000bf85270 */
[----:B------:R-:W2:Y:S01]  /*71f0*/  LDCU.64 UR6, c[0x0][0xb28] ;  /* 0x00016500ff0677ac */ /* 0x000ea20008000a00 */
[----:B------:R-:W-:Y:S02]  /*7200*/  UISETP.NE.AND UP6, UPT, UR13, 0x1, UPT ;  /* 0x000000010d00788c */ /* 0x000fe4000bfc5270 */
[----:B------:R-:W-:Y:S02]  /*7210*/  UISETP.NE.AND UP5, UPT, UR22, 0x1, UPT ;  /* 0x000000011600788c */ /* 0x000fe4000bfa5270 */
[----:B------:R-:W-:Y:S02]  /*7220*/  UPRMT UR54, UR54, 0x654, UR5 ;  /* 0x0000065436367896 */ /* 0x000fe40008000005 */
[----:B------:R-:W-:Y:S02]  /*7230*/  USHF.R.U32.HI UR28, URZ, UR21, UR11 ;  /* 0x00000015ff1c7299 */ /* 0x000fe4000801160b */
[----:B------:R-:W-:-:S02]  /*7240*/  USHF.R.U32.HI UR27, URZ, UR18, UR9 ;  /* 0x00000012ff1b7299 */ /* 0x000fc40008011609 */
[----:B---3--:R-:W-:-:S11]  /*7250*/  UISETP.NE.AND UP2, UPT, UR4, 0x1, UPT ;  /* 0x000000010400788c */ /* 0x008fd6000bf45270 */
.L_x_162:
[C---:B------:R-:W-:Y:S02]  /*7260*/  LEA R7, R14.reuse, UR19, 0x3 ;  /* 0x000000130e077c11 */ /* 0x040fe4000f8e18ff */
[----:B------:R-:W-:Y:S02]  /*7270*/  SHF.L.U32 R0, R13, 0x1f, RZ ;  /* 0x0000001f0d007819 */ /* 0x000fe400000006ff */
[----:B------:R-:W-:Y:S02]  /*7280*/  LEA R8, R14, UR19, 0x4 ;  /* 0x000000130e087c11 */ /* 0x000fe4000f8e20ff */
[----:B---3--:R-:W3:Y:S02]  /*7290*/  SYNCS.PHASECHK.TRANS64.TRYWAIT P0, [R7+URZ+0x4a0], R0 ;  /* 0x0004a000070075a7 */ /* 0x008ee400080011ff */
[----:B---3--:R-:W-:Y:S05]  /*72a0*/  @!P0 BRA `(.L_x_155) ;  /* 0x00000048000c8947 */ /* 0x008fea0003800000 */
.L_x_348:
[----:B------:R-:W4:Y:S01]  /*72b0*/  LDS.128 R8, [R8+0x530] ;  /* 0x0005300008087984 */ /* 0x000f220000000c00 */
[----:B------:R-:W-:Y:S01]  /*72c0*/  UISETP.GE.AND UP0, UPT, UR37, 0x1, UPT ;  /* 0x000000012500788c */ /* 0x000fe2000bf06270 */
[----:B------:R-:W-:Y:S01]  /*72d0*/  @!PT LDS RZ, [RZ] ;  /* 0x00000000fffff984 */ /* 0x000fe20000000800 */
[----:B------:R-:W-:Y:S01]  /*72e0*/  @!PT LDS RZ, [RZ] ;  /* 0x00000000fffff984 */ /* 0x000fe20000000800 */
[----:B------:R-:W-:Y:S01]  /*72f0*/  @!PT LDS RZ, [RZ] ;  /* 0x00000000fffff984 */ /* 0x000fe20000000800 */
[----:B------:R-:W-:Y:S01]  /*7300*/  @!PT LDS RZ, [RZ] ;  /* 0x00000000fffff984 */ /* 0x000fe20000000800 */
[----:B------:R1:W-:Y:S06]  /*7310*/  MEMBAR.ALL.CTA ;  /* 0x0000000000007992 */ /* 0x0003ec0000008000 */
[----:B-1----:R-:W1:Y:S01]  /*7320*/  FENCE.VIEW.ASYNC.S ;  /* 0x00000000000073c6 */ /* 0x002e620000000000 */
[----:B----4-:R-:W-:Y:S11]  /*7330*/  LOP3.LUT P0, RZ, R10, 0x1, RZ, 0xc0, !PT ;  /* 0x000000010aff7812 */ /* 0x010ff6000780c0ff */
[----:B------:R-:W-:Y:S02]  /*7340*/  @!UPT UIADD3 URZ, UPT, UPT, URZ, URZ, URZ ;  /* 0x000000fffffff290 */ /* 0x000fe4000fffe0ff */
[----:B-1----:R-:W-:Y:S01]  /*7350*/  VOTEU.ANY UP1, P0 ;  /* 0x0000000000ff7886 */ /* 0x002fe20000020100 */
[----:B------:R-:W-:Y:S11]  /*7360*/  PLOP3.LUT P0, PT, PT, PT, UP1, 0x80, 0x8 ;  /* 0x000000000008781c */ /* 0x000ff60003f0f018 */
[----:B------:R-:W-:Y:S02]  /*7370*/  @!UPT UIADD3 URZ, UPT, UPT, URZ, URZ, URZ ;  /* 0x000000fffffff290 */ /* 0x000fe4000fffe0ff */
[----:B---3--:R-:W-:Y:S02]  /*7380*/  @P0 SHF.R.U32.HI R0, RZ, 0x10, R9 ;  /* 0x00000010ff000819 */ /* 0x008fe40000011609 */
[----:B------:R-:W-:Y:S02]  /*7390*/  @P0 MOV R6, R8 ;  /* 0x0000000800060202 */ /* 0x000fe40000000f00 */
[----:B------:R-:W-:Y:S01]  /*73a0*/  @P0 R2UR UR4, R0 ;  /* 0x00000000000402ca */ /* 0x000fe200000e0000 */
[----:B------:R-:W-:Y:S01]  /*73b0*/  VIADD R0, R7, 0x4b0 ;  /* 0x000004b007007836 */ /* 0x000fe20000000000 */
[----:B------:R-:W-:Y:S02]  /*73c0*/  @P0 LOP3.LUT R8, R9, 0xffff, RZ, 0xc0, !PT ;  /* 0x0000ffff09080812 */ /* 0x000fe400078ec0ff */
[----:B------:R-:W-:Y:S02]  /*73d0*/  @P0 R2UR UR8, R6 ;  /* 0x00000000060802ca */ /* 0x000fe400000e0000 */
[----:B------:R-:W-:Y:S02]  /*73e0*/  PRMT R0, RZ, 0x654, R0 ;  /* 0x00000654ff007816 */ /* 0x000fe40000000000 */
[----:B------:R-:W-:Y:S02]  /*73f0*/  @P0 R2UR UR5, R8 ;  /* 0x00000000080502ca */ /* 0x000fe400000e0000 */
[----:B------:R1:W-:Y:S03]  /*7400*/  SYNCS.ARRIVE.TRANS64.RED.A1T0 RZ, [R0+URZ], RZ ;  /* 0x000000ff00ff79a7 */ /* 0x0003e600081004ff */
[----:B------:R-:W-:Y:S04]  /*7410*/  @UP1 UMOV UR29, UR4 ;  /* 0x00000004001d1c82 */ /* 0x000fe80008000000 */
[----:B------:R-:W-:Y:S04]  /*7420*/  @UP1 UMOV UR15, UR8 ;  /* 0x00000008000f1c82 */ /* 0x000fe80008000000 */
[----:B------:R-:W-:Y:S01]  /*7430*/  @UP1 UMOV UR14, UR5 ;  /* 0x00000005000e1c82 */ /* 0x000fe20008000000 */
[----:B------:R-:W-:Y:S05]  /*7440*/  BRA.U !UP0, `(.L_x_156) ;  /* 0x0000000108947547 */ /* 0x000fea000b800000 */
[----:B------:R-:W-:Y:S02]  /*7450*/  UIMAD.WIDE.U32 UR30, UR14, UR23, URZ ;  /* 0x000000170e1e72a5 */ /* 0x000fe4000f8e00ff */
[----:B------:R-:W-:Y:S02]  /*7460*/  UIMAD.WIDE.U32 UR40, UR15, UR20, URZ ;  /* 0x000000140f2872a5 */ /* 0x000fe4000f8e00ff */
[----:B------:R-:W-:Y:S02]  /*7470*/  USEL UR4, UR24, UR27, !UP5 ;  /* 0x0000001b18047287 */ /* 0x000fe4000e800000 */
[----:B------:R-:W-:Y:S02]  /*7480*/  USHF.R.U32.HI UR32, URZ, UR18, UR31 ;  /* 0x00000012ff207299 */ /* 0x000fe4000801161f */
[----:B--2---:R-:W-:Y:S02]  /*7490*/  UIMAD.WIDE.U32 UR38, UR4, UR6, URZ ;  /* 0x00000006042672a5 */ /* 0x004fe4000f8e00ff */
[----:B------:R-:W-:Y:S02]  /*74a0*/  USEL UR9, UR25, UR28, !UP6 ;  /* 0x0000001c19097287 */ /* 0x000fe4000f000000 */
[----:B------:R-:W-:Y:S02]  /*74b0*/  USEL UR8, UR14, UR32, !UP5 ;  /* 0x000000200e087287 */ /* 0x000fe4000e800000 */
[----:B------:R-:W-:Y:S02]  /*74c0*/  UIMAD.WIDE.U32 UR34, UR9, UR6, URZ ;  /* 0x00000006092272a5 */ /* 0x000fe4000f8e00ff */
[----:B------:R-:W-:Y:S02]  /*74d0*/  UIMAD.WIDE.U32 UR16, UR8, UR6, URZ ;  /* 0x00000006081072a5 */ /* 0x000fe4000f8e00ff */
[----:B------:R-:W-:Y:S02]  /*74e0*/  @UP4 USHF.R.U32.HI UR9, URZ, UR7, UR35 ;  /* 0x00000007ff094299 */ /* 0x000fe40008011623 */
[----:B------:R-:W-:Y:S02]  /*74f0*/  USHF.R.U32.HI UR17, URZ, UR7, UR17 ;  /* 0x00000007ff117299 */ /* 0x000fe40008011611 */
[----:B------:R-:W-:Y:S02]  /*7500*/  UIMAD UR10, UR37, UR9, URZ ;  /* 0x00000009250a72a4 */ /* 0x000fe4000f8e02ff */
[----:B------:R-:W-:Y:S01]  /*7510*/  USEL UR17, UR8, UR17, !UP4 ;  /* 0x0000001108117287 */ /* 0x000fe2000e000000 */
[----:B------:R-:W-:Y:S02]  /*7520*/  UMOV UR31, UR41 ;  /* 0x00000029001f7c82 */ /* 0x000fe40008000000 */
[----:B------:R-:W-:Y:S02]  /*7530*/  USHF.R.U32.HI UR30, URZ, UR21, UR31 ;  /* 0x00000015ff1e7299 */ /* 0x000fe4000801161f */
[----:B------:R-:W-:Y:S02]  /*7540*/  UIADD3 UR16, UPT, UPT, -UR17, URZ, URZ ;  /* 0x000000ff11107290 */ /* 0x000fe4000fffe1ff */
[----:B------:R-:W-:Y:S02]  /*7550*/  USEL UR5, UR15, UR30, !UP6 ;  /* 0x0000001e0f057287 */ /* 0x000fe4000f000000 */
[----:B------:R-:W-:Y:S01]  /*7560*/  UIMAD UR16, UR37, UR16, UR8 ;  /* 0x00000010251072a4 */ /* 0x000fe2000f8e0208 */
[----:B------:R-:W-:Y:S02]  /*7570*/  UMOV UR31, UR39 ;  /* 0x00000027001f7c82 */ /* 0x000fe40008000000 */
[----:B------:R-:W-:Y:S04]  /*7580*/  @UP4 USHF.R.U32.HI UR4, URZ, UR7, UR31 ;  /* 0x00000007ff044299 */ /* 0x000fe8000801161f */
[----:B------:R-:W-:Y:S04]  /*7590*/  UIMAD UR4, UR37, UR4, URZ ;  /* 0x00000004250472a4 */ /* 0x000fe8000f8e02ff */
[----:B------:R-:W-:Y:S04]  /*75a0*/  UISETP.GE.AND UP0, UPT, UR8, UR4, UPT ;  /* 0x000000040800728c */ /* 0x000fe8000bf06270 */
[----:B------:R-:W-:Y:S02]  /*75b0*/  UISETP.GE.OR UP0, UPT, UR5, UR10, UP0 ;  /* 0x0000000a0500728c */ /* 0x000fe40008706670 */
[----:B------:R-:W-:Y:S09]  /*75c0*/  UIMAD.WIDE.U32 UR10, UR5, UR6, URZ ;  /* 0x00000006050a72a5 */ /* 0x000ff2000f8e00ff */
[----:B------:R-:W-:Y:S04]  /*75d0*/  @!UP0 USHF.R.U32.HI UR4, URZ, UR7, UR11 ;  /* 0x00000007ff048299 */ /* 0x000fe8000801160b */
[----:B------:R-:W-:Y:S04]  /*75e0*/  @!UP0 USEL UR4, UR5, UR4, !UP4 ;  /* 0x0000000405048287 */ /* 0x000fe8000e000000 */
[----:B------:R-:W-:Y:S02]  /*75f0*/  @!UP0 UIMAD UR12, UR9, UR16, UR4 ;  /* 0x00000010090c82a4 */ /* 0x000fe4000f8e0204 */
[----:B------:R-:W-:Y:S02]  /*7600*/  @!UP0 UIADD3 UR16, UPT, UPT, UR17, -UR4, URZ ;  /* 0x8000000411108290 */ /* 0x000fe4000fffe0ff */
[----:B------:R-:W-:Y:S02]  /*7610*/  UIADD3 UR9, UPT, UPT, -UR5, URZ, URZ ;  /* 0x000000ff05097290 */ /* 0x000fe4000fffe1ff */
[----:B------:R-:W-:Y:S02]  /*7620*/  UIADD3 UR4, UPT, UPT, -UR8, URZ, URZ ;  /* 0x000000ff08047290 */ /* 0x000fe4000fffe1ff */
[----:B------:R-:W-:Y:S02]  /*7630*/  @!UP0 UIMAD UR8, UR16, UR37, UR5 ;  /* 0x00000025100882a4 */ /* 0x000fe4000f8e0205 */
[----:B------:R-:W-:Y:S02]  /*7640*/  UIMAD UR15, UR13, UR9, UR15 ;  /* 0x000000090d0f72a4 */ /* 0x000fe4000f8e020f */
[----:B------:R-:W-:Y:S01]  /*7650*/  UIMAD UR14, UR22, UR4, UR14 ;  /* 0x00000004160e72a4 */ /* 0x000fe2000f8e020e */
[----:B------:R-:W-:Y:S02]  /*7660*/  @!UP0 UMOV UR5, UR12 ;  /* 0x0000000c00058c82 */ /* 0x000fe40008000000 */
[----:B------:R-:W-:Y:S02]  /*7670*/  UIMAD UR15, UR5, UR13, UR15 ;  /* 0x0000000d050f72a4 */ /* 0x000fe4000f8e020f */
[----:B------:R-:W-:Y:S11]  /*7680*/  UIMAD UR14, UR8, UR22, UR14 ;  /* 0x00000016080e72a4 */ /* 0x000ff6000f8e020e */
[----:B------:R-:W-:Y:S01]  /*7690*/  @!UPT UIADD3 URZ, UPT, UPT, URZ, URZ, URZ ;  /* 0x000000fffffff290 */ /* 0x000fe2000fffe0ff */
.L_x_156:
[----:B------:R-:W3:Y:S01]  /*76a0*/  @!UP2 LDCU.128 UR8, c[0x0][0xb10] ;  /* 0x00016200ff08a7ac */ /* 0x000ee20008000c00 */
[C---:B------:R-:W-:Y:S02]  /*76b0*/  ISETP.NE.U32.AND P1, PT, R4.reuse, RZ, PT ;  /* 0x000000ff0400720c */ /* 0x040fe40003f25070 */
[----:B------:R-:W-:Y:S02]  /*76c0*/  ISETP.NE.U32.AND P0, PT, R4, RZ, PT ;  /* 0x000000ff0400720c */ /* 0x000fe40003f05070 */
[C---:B------:R-:W-:Y:S02]  /*76d0*/  ISETP.NE.AND.EX P1, PT, R5.reuse, RZ, PT, P1 ;  /* 0x000000ff0500720c */ /* 0x040fe40003f25310 */
[----:B------:R-:W-:Y:S01]  /*76e0*/  ISETP.NE.AND.EX P0, PT, R5, RZ, PT, P0 ;  /* 0x000000ff0500720c */ /* 0x000fe20003f05300 */
[----:B------:R-:W4:Y:S01]  /*76f0*/  @!UP2 LDCU UR5, c[0x0][0xb0c] ;  /* 0x00016180ff05a7ac */ /* 0x000f220008000800 */
[----:B------:R-:W-:Y:S01]  /*7700*/  SHF.L.U32 R6, R15, 0x1f, RZ ;  /* 0x0000001f0f067819 */ /* 0x000fe200000006ff */
[----:B---3--:R-:W-:Y:S04]  /*7710*/  UIMAD.WIDE.U32 UR16, UR15, UR8, URZ ;  /* 0x000000080f1072a5 */ /* 0x008fe8000f8e00ff */
[----:B------:R-:W-:Y:S02]  /*7720*/  @!UP2 USHF.R.U32.HI UR4, URZ, UR9, UR17 ;  /* 0x00000009ff04a299 */ /* 0x000fe40008011611 */
[----:B------:R-:W-:Y:S02]  /*7730*/  UIMAD.WIDE.U32 UR16, UR14, UR11, URZ ;  /* 0x0000000b0e1072a5 */ /* 0x000fe4000f8e00ff */
[----:B----4-:R-:W-:Y:S04]  /*7740*/  @!UP2 UISETP.NE.AND UP0, UPT, UR5, 0x1, UPT ;  /* 0x000000010500a88c */ /* 0x010fe8000bf05270 */
[----:B------:R-:W-:Y:S02]  /*7750*/  @!UP2 USEL UR8, UR15, UR4, !UP0 ;  /* 0x000000040f08a287 */ /* 0x000fe4000c000000 */
[----:B------:R-:W-:Y:S01]  /*7760*/  @!UP2 UISETP.NE.AND UP0, UPT, UR10, 0x1, UPT ;  /* 0x000000010a00a88c */ /* 0x000fe2000bf05270 */
[----:B------:R-:W3:Y:S02]  /*7770*/  @!UP2 LDCU UR4, c[0x0][0xb20] ;  /* 0x00016400ff04a7ac */ /* 0x000ee40008000800 */
[----:B---3--:R-:W-:Y:S04]  /*7780*/  @!UP2 USHF.R.U32.HI UR4, URZ, UR4, UR17 ;  /* 0x00000004ff04a299 */ /* 0x008fe80008011611 */
[----:B------:R-:W-:Y:S04]  /*7790*/  @!UP2 USEL UR9, UR14, UR4, !UP0 ;  /* 0x000000040e09a287 */ /* 0x000fe8000c000000 */
[----:B------:R-:W-:Y:S02]  /*77a0*/  @!UP2 UIADD3 UR4, UPT, UPT, -UR8, UR9, URZ ;  /* 0x000000090804a290 */ /* 0x000fe4000fffe1ff */
[----:B------:R-:W-:Y:S02]  /*77b0*/  @!UP2 UIADD3 UR8, UPT, UPT, UR8, -UR9, URZ ;  /* 0x800000090808a290 */ /* 0x000fe4000fffe0ff */
[----:B------:R-:W-:Y:S02]  /*77c0*/  @!UP2 UIMAD UR15, UR4, UR5, UR15 ;  /* 0x00000005040fa2a4 */ /* 0x000fe4000f8e020f */
[----:B------:R-:W-:Y:S01]  /*77d0*/  @!UP2 UIMAD UR14, UR8, UR10, UR14 ;  /* 0x0000000a080ea2a4 */ /* 0x000fe2000f8e020e */
[----:B------:R-:W-:Y:S11]  /*77e0*/  BRA.U UP3, `(.L_x_157) ;  /* 0x0000000103107547 */ /* 0x000ff6000b800000 */
[----:B------:R-:W-:Y:S04]  /*77f0*/  MOV R7, UR26 ;  /* 0x0000001a00077c02 */ /* 0x000fe80008000f00 */
[----:B------:R-:W-:Y:S04]  /*7800*/  SHF.L.U32 R7, R7, 0x1f, RZ ;  /* 0x0000001f07077819 */ /* 0x000fe800000006ff */
[----:B------:R-:W3:Y:S02]  /*7810*/  SYNCS.PHASECHK.TRANS64.TRYWAIT P2, [UR19+0x498], R7 ;  /* 0x00049807ff0075a7 */ /* 0x000ee40008041113 */
[----:B---3--:R-:W-:Y:S05]  /*7820*/  @!P2 BRA `(.L_x_158) ;  /* 0x0000004000c0a947 */ /* 0x008fea0003800000 */
.L_x_157:
[----:B------:R-:W-:Y:S05]  /*7830*/  @!P1 BRA `(.L_x_159) ;  /* 0x00000000002c9947 */ /* 0x000fea0003800000 */
[----:B------:R-:W-:Y:S01]  /*7840*/  ISETP.NE.U32.AND P1, PT, R2, RZ, PT ;  /* 0x000000ff0200720c */ /* 0x000fe20003f25070 */
[----:B------:R-:W-:Y:S03]  /*7850*/  IMAD.MOV.U32 R81, RZ, RZ, 0x1 ;  /* 0x00000001ff517424 */ /* 0x000fe600078e00ff */
[----:B------:R-:W-:Y:S11]  /*7860*/  ISETP.NE.AND.EX P1, PT, R3, RZ, PT, P1 ;  /* 0x000000ff0300720c */ /* 0x000ff60003f25310 */
[----:B------:R-:W-:Y:S02]  /*7870*/  @!UPT UIADD3 URZ, UPT, UPT, URZ, URZ, URZ ;  /* 0x000000fffffff290 */ /* 0x000fe4000fffe0ff */
[----:B------:R-:W3:Y:S01]  /*7880*/  @P1 LDC.64 R8, c[0x0][0x888] ;  /* 0x00022200ff081b82 */ /* 0x000ee20000000a00 */
[----:B-1----:R-:W-:Y:S04]  /*7890*/  @P1 IMAD R0, R4, UR36, RZ ;  /* 0x0000002404001c24 */ /* 0x002fe8000f8e02ff */
[----:B---3--:R-:W-:Y:S04]  /*78a0*/  @P1 IMAD.WIDE R8, R0, 0x4, R8 ;  /* 0x0000000400081825 */ /* 0x008fe800078e0208 */
[----:B------:R-:W-:Y:S01]  /*78b0*/  HFMA2 R0, -RZ, RZ, 0, 5.9604644775390625e-08 ;  /* 0x00000001ff007431 */ /* 0x000fe200000001ff */
[----:B-----5:R3:W5:Y:S04]  /*78c0*/  @P1 LDG.E R40, desc[UR52][R8.64] ;  /* 0x0000003408281981 */ /* 0x020768000c1e1900 */
[----:B------:R-:W-:Y:S01]  /*78d0*/  @!P1 PRMT R81, R0, 0x7610, R81 ;  /* 0x0000761000519816 */ /* 0x000fe20000000051 */
[----:B---3--:R-:W4:Y:S06]  /*78e0*/  @!P1 LDC R40, c[0x0][0x880] ;  /* 0x00022000ff289b82 */ /* 0x008f2c0000000800 */
.L_x_159:
[----:B----45:R-:W-:Y:S01]  /*78f0*/  @!P0 ISETP.EQ.AND P1, PT, R40, RZ, PT ;  /* 0x000000ff2800820c */ /* 0x030fe20003f22270 */
[----:B------:R-:W-:Y:S01]  /*7900*/  @!UPT UIADD3 URZ, UPT, UPT, URZ, URZ, URZ ;  /* 0x000000fffffff290 */ /* 0x000fe2000fffe0ff */
[----:B------:R-:W-:Y:S11]  /*7910*/  @!P0 BRA `(.L_x_160) ;  /* 0x0000000000188947 */ /* 0x000ff60003800000 */
[----:B------:R-:W-:Y:S02]  /*7920*/  LOP3.LUT P0, RZ, R81, 0xff, RZ, 0xc0, !PT ;  /* 0x000000ff51ff7812 */ /* 0x000fe4000780c0ff */
[----:B------:R-:W-:Y:S04]  /*7930*/  ISETP.NE.U32.AND P1, PT, R2, RZ, PT ;  /* 0x000000ff0200720c */ /* 0x000fe80003f25070 */
[----:B------:R-:W-:Y:S04]  /*7940*/  ISETP.NE.AND.EX P1, PT, R3, RZ, PT, P1 ;  /* 0x000000ff0300720c */ /* 0x000fe80003f25310 */
[----:B------:R-:W-:Y:S03]  /*7950*/  PLOP3.LUT P1, PT, P1, PT, PT, 0x8, 0x80 ;  /* 0x000000000080781c */ /* 0x000fe60000f2e170 */
[----:B------:R-:W-:Y:S11]  /*7960*/  @P0 ISETP.EQ.AND P1, PT, R40, RZ, PT ;  /* 0x000000ff2800020c */ /* 0x000ff60003f22270 */
[----:B------:R-:W-:Y:S02]  /*7970*/  @!UPT UIADD3 URZ, UPT, UPT, URZ, URZ, URZ ;  /* 0x000000fffffff290 */ /* 0x000fe4000fffe0ff */
.L_x_160:
[----:B------:R-:W3:Y:S01]  /*7980*/  SYNCS.PHASECHK.TRANS64.TRYWAIT P0, [UR19+0x488], R6 ;  /* 0x00048806ff0075a7 */ /* 0x000ee20008001113 */
[----:B------:R-:W-:Y:S02]  /*7990*/  ELECT P2, URZ, PT ;  /* 0x0000000000ff782f */ /* 0x000fe40003840000 */
[----:B------:R-:W-:Y:S01]  /*79a0*/  IADD3 R14, PT, PT, R14, 0x1, RZ ;  /* 0x000000010e0e7810 */ /* 0x000fe20007ffe0ff */
[----:B---3--:R-:W-:Y:S10]  /*79b0*/  @!P0 BRA `(.L_x_161) ;  /* 0x0000004000748947 */ /* 0x008ff40003800000 */
.L_x_351:
[----:B------:R-:W-:Y:S01]  /*79c0*/  PLOP3.LUT P1, PT, P1, P2, PT, 0xf2, 0x2f ;  /* 0x00000000002f781c */ /* 0x000fe20000f25e72 */
[----:B------:R-:W-:Y:S01]  /*79d0*/  UMOV UR16, 0x0 ;  /* 0x0000000000107882 */ /* 0x000fe20000000000 */
[----:B------:R-:W-:Y:S01]  /*79e0*/  UMOV UR17, 0x10000000 ;  /* 0x1000000000117882 */ /* 0x000fe20000000000 */
[----:B------:R-:W-:Y:S01]  /*79f0*/  UMOV UR12, UR36 ;  /* 0x00000024000c7c82 */ /* 0x000fe20008000000 */
[----:B------:R-:W-:Y:S01]  /*7a00*/  LOP3.LUT R15, R15, 0x1, RZ, 0x3c, !PT ;  /* 0x000000010f0f7812 */ /* 0x000fe200078e3cff */
[----:B------:R-:W-:Y:S01]  /*7a10*/  UPLOP3.LUT UP3, UPT, UPT, UPT, UPT, 0x80, 0x8 ;  /* 0x000000000008789c */ /* 0x000fe20003f6f070 */
[----:B------:R-:W-:Y:S07]  /*7a20*/  UMOV UR36, UR29 ;  /* 0x0000001d00247c82 */ /* 0x000fee0008000000 */
[----:B-1----:R-:W-:Y:S01]  /*7a30*/  @!P1 IADD3 R6, P0, PT, R16, 0x580, RZ ;  /* 0x0000058010069810 */ /* 0x002fe20007f1e0ff */
[----:B------:R-:W-:Y:S03]  /*7a40*/  VOTEU.ALL UP0, P1 ;  /* 0x0000000000ff7886 */ /* 0x000fe60000800000 */
[----:B------:R-:W-:Y:S01]  /*7a50*/  @!P1 R2UR UR5, R6 ;  /* 0x00000000060592ca */ /* 0x000fe200000e0000 */
[----:B------:R-:W-:Y:S01]  /*7a60*/  @!P1 IMAD.X R0, RZ, RZ, R17, P0 ;  /* 0x000000ffff009224 */ /* 0x000fe200000e0611 */
[----:B------:R-:W-:Y:S01]  /*7a70*/  @!UP0 USHF.L.U32 UR10, UR51, 0x6, URZ ;  /* 0x00000006330a8899 */ /* 0x000fe200080006ff */
[----:B------:R-:W-:Y:S01]  /*7a80*/  ISETP.NE.AND P0, PT, R14, 0x2, PT ;  /* 0x000000020e00780c */ /* 0x000fe20003f05270 */
[----:B------:R-:W-:Y:S02]  /*7a90*/  @!UP0 USHF.L.U32 UR11, UR50, 0x6, URZ ;  /* 0x00000006320b8899 */ /* 0x000fe400080006ff */
[----:B------:R-:W-:Y:S01]  /*7aa0*/  @!P1 R2UR UR4, R0 ;  /* 0x00000000000492ca */ /* 0x000fe200000e0000 */
[----:B------:R-:W-:Y:S01]  /*7ab0*/  @!UP0 UIADD3 UR8, UPT, UPT, UR19, 0x600, URZ ;  /* 0x0000060013088890 */ /* 0x000fe2000fffe0ff */
[----:B------:R-:W-:Y:S01]  /*7ac0*/  SEL R0, RZ, 0x1, P0 ;  /* 0x00000001ff007807 */ /* 0x000fe20000000000 */
[----:B------:R-:W-:Y:S01]  /*7ad0*/  @!UP0 UIADD3 UR9, UPT, UPT, UR19, 0x480, URZ ;  /* 0x0000048013098890 */ /* 0x000fe2000fffe0ff */
[----:B------:R-:W-:Y:S01]  /*7ae0*/  SEL R14, R14, RZ, P0 ;  /* 0x000000ff0e0e7207 */ /* 0x000fe20000000000 */
[----:B------:R-:W-:Y:S01]  /*7af0*/  VOTEU.ALL UP0, P1 ;  /* 0x0000000000ff7886 */ /* 0x000fe20000800000 */
[----:B------:R-:W-:Y:S01]  /*7b00*/  LOP3.LUT R13, R13, R0, RZ, 0x3c, !PT ;  /* 0x000000000d0d7212 */ /* 0x000fe200078e3cff */
[----:B------:R-:W-:Y:S01]  /*7b10*/  IMAD.U32 R6, RZ, RZ, UR5 ;  /* 0x00000005ff067e24 */ /* 0x000fe2000f8e00ff */
[----:B------:R-:W-:Y:S02]  /*7b20*/  UIADD3 UR51, UPT, UPT, UR14, UR48, URZ ;  /* 0x000000300e337290 */ /* 0x000fe4000fffe0ff */
[----:B------:R-:W-:Y:S03]  /*7b30*/  UIADD3 UR50, UPT, UPT, UR15, UR49, URZ ;  /* 0x000000310f327290 */ /* 0x000fe6000fffe0ff */
[----:B------:R-:W-:Y:S01]  /*7b40*/  IMAD.U32 R7, RZ, RZ, UR4 ;  /* 0x00000004ff077e24 */ /* 0x000fe2000f8e00ff */
[----:B------:R-:W-:Y:S04]  /*7b50*/  @!P1 R2UR UR4, R6 ;  /* 0x00000000060492ca */ /* 0x000fe800000e0000 */
[----:B------:R-:W-:Y:S11]  /*7b60*/  @!P1 R2UR UR5, R7 ;  /* 0x00000000070592ca */ /* 0x000ff600000e0000 */
[----:B------:R-:W-:Y:S02]  /*7b70*/  @!UPT UIADD3 URZ, UPT, UPT, URZ, URZ, URZ ;  /* 0x000000fffffff290 */ /* 0x000fe4000fffe0ff */
[----:B------:R3:W-:Y:S01]  /*7b80*/  @!UP0 UTMALDG.3D [UR8], [UR4], desc[UR16] ;  /* 0x00001008040085b4 */ /* 0x0007e20008011000 */
[----:B------:R3:W-:Y:S01]  /*7b90*/  @!P1 SYNCS.ARRIVE.TRANS64.RED.A0TR RZ, [UR19+0x480], R12 ;  /* 0x0004800cffff99a7 */ /* 0x0007e20008300413 */
[----:B------:R-:W-:Y:S01]  /*7ba0*/  SYNCS.ARRIVE.TRANS64.RED.A1T0 RZ, [UR54], RZ ;  /* 0x000000ffffff79a7 */ /* 0x000fe20008100436 */
[----:B------:R-:W-:Y:S05]  /*7bb0*/  BRA.U UP1, `(.L_x_162) ;  /* 0xfffffff501a87547 */ /* 0x000fea000b83ffff */
[----:B------:R-:W-:Y:S07]  /*7bc0*/  MOV R0, UR19 ;  /* 0x0000001300007c02 */ /* 0x000fee0008000f00 */
.L_x_163:
[----:B-1----:R-:W-:-:S04]  /*7bd0*/  SHF.L.U32 R2, R15, 0x1f, RZ ;  /* 0x0000001f0f027819 */ /* 0x002fc800000006ff */
[----:B------:R1:W4:Y:S03]  /*7be0*/  SYNCS.PHASECHK.TRANS64.TRYWAIT P0, [R0+URZ+0x488], R2 ;  /* 0x00048802000075a7 */ /* 0x00032600080011ff */
[----:B----4-:R-:W-:Y:S05]  /*7bf0*/  @!P0 NANOSLEEP.SYNCS 0x989680 ;  /* 0x009896800000895d */ /* 0x010fea0003900000 */
[----:B------:R-:W4:Y:S02]  /*7c00*/  @!P0 SYNCS.PHASECHK.TRANS64 P0, [R0+URZ+0x488], R2 ;  /* 0x00048802000085a7 */ /* 0x000f2400080010ff */
[----:B--234-:R-:W-:Y:S05]  /*7c10*/  @P0 EXIT ;  /* 0x000000000000094d */ /* 0x01cfea0003800000 */
[----:B------:R-:W-:Y:S05]  /*7c20*/  BRA `(.L_x_163) ;  /* 0xfffffffc00e87947 */ /* 0x000fea000383ffff */
.L_x_154:
[----:B------:R-:W-:-:S06]  /*7c30*/  UISETP.GE.AND UP0, UPT, UR11, 0x4, UPT ;  /* 0x000000040b00788c */ /* 0x000fcc000bf06270 */
[----:B------:R-:W-:-:S13]  /*7c40*/  PLOP3.LUT P0, PT, PT, PT, UP0, 0x80, 0x8 ;  /* 0x000000000008781c */ /* 0x000fda0003f0f008 */
[----:B-1----:R-:W-:Y:S05]  /*7c50*/  @!P0 EXIT ;  /* 0x000000000000894d */ /* 0x002fea0003800000 */
[----:B------:R-:W-:Y:S01]  /*7c60*/  BAR.SYNC.DEFER_BLOCKING 0x6, 0xa0 ;  /* 0x0182800000007b1d */ /* 0x000fe20000010000 */
[C---:B------:R-:W-:Y:S01]  /*7c70*/  IMAD.SHL.U32 R4, R78.reuse, 0x40, RZ ;  /* 0x000000404e047824 */ /* 0x040fe200078e00ff */
[----:B------:R-:W-:Y:S01]  /*7c80*/  SHF.R.U32.HI R5, RZ, 0x1, R78 ;  /* 0x00000001ff057819 */ /* 0x000fe2000001164e */
[C---:B------:R-:W-:Y:S01]  /*7c90*/  IMAD.SHL.U32 R2, R78.reuse, 0x8, RZ ;  /* 0x000000084e027824 */ /* 0x040fe200078e00ff */
[----:B------:R-:W-:Y:S01]  /*7ca0*/  CS2R R86, SRZ ;  /* 0x0000000000567805 */ /* 0x000fe2000001ff00 */
[----:B------:R-:W-:Y:S01]  /*7cb0*/  IMAD.U32 R37, R78, 0x10000, RZ ;  /* 0x000100004e257824 */ /* 0x000fe200078e00ff */
[----:B------:R-:W-:Y:S01]  /*7cc0*/  UMOV UR57, 0x400 ;  /* 0x0000040000397882 */ /* 0x000fe20000000000 */
[C---:B------:R-:W-:Y:S01]  /*7cd0*/  LOP3.LUT R3, R4.reuse, 0x180, RZ, 0xc0, !PT ;  /* 0x0000018004037812 */ /* 0x040fe200078ec0ff */
[----:B------:R-:W-:Y:S01]  /*7ce0*/  ULEA UR57, UR54, UR57, 0x18 ;  /* 0x0000003936397291 */ /* 0x000fe2000f8ec0ff */
[----:B------:R-:W-:Y:S01]  /*7cf0*/  LOP3.LUT R4, R4, 0x640, RZ, 0xc0, !PT ;  /* 0x0000064004047812 */ /* 0x000fe200078ec0ff */
[----:B------:R-:W1:Y:S01]  /*7d00*/  LDC.64 R70, c[0x0][0x888] ;  /* 0x00022200ff467b82 */ /* 0x000e620000000a00 */
[----:B------:R-:W-:Y:S01]  /*7d10*/  LOP3.LUT R2, R3, 0x30, R2, 0xf8, !PT ;  /* 0x0000003003027812 */ /* 0x000fe200078ef802 */
[----:B------:R-:W-:Y:S01]  /*7d20*/  IMAD.SHL.U32 R3, R82, 0x800, RZ ;  /* 0x0000080052037824 */ /* 0x000fe200078e00ff */
[----:B------:R-:W-:Y:S01]  /*7d30*/  UIADD3 UR4, UPT, UPT, UR57, 0x1600, URZ ;  /* 0x0000160039047890 */ /* 0x000fe2000fffe0ff */
[----:B------:R-:W-:Y:S01]  /*7d40*/  IMAD.SHL.U32 R79, R78, 0x10, RZ ;  /* 0x000000104e4f7824 */ /* 0x000fe200078e00ff */
[----:B------:R-:W-:Y:S01]  /*7d50*/  LOP3.LUT R2, R2, 0x20, R5, 0x78, !PT ;  /* 0x0000002002027812 */ /* 0x000fe200078e7805 */
[----:B------:R-:W-:Y:S01]  /*7d60*/  IMAD.MOV.U32 R36, RZ, RZ, RZ ;  /* 0x000000ffff247224 */ /* 0x000fe200078e00ff */
[----:B------:R-:W-:Y:S01]  /*7d70*/  LOP3.LUT R3, R4, 0x800, R3, 0xf8, !PT ;  /* 0x0000080004037812 */ /* 0x000fe200078ef803 */
[----:B------:R-:W2:Y:S01]  /*7d80*/  LDC.64 R76, c[0x0][0x890] ;  /* 0x00022400ff4c7b82 */ /* 0x000ea20000000a00 */
[----:B------:R-:W-:-:S02]  /*7d90*/  LOP3.LUT R79, R79, 0x20, RZ, 0xc0, !PT ;  /* 0x000000204f4f7812 */ /* 0x000fc400078ec0ff */
[----:B------:R-:W-:Y:S02]  /*7da0*/  CS2R R84, SRZ ;  /* 0x0000000000547805 */ /* 0x000fe4000001ff00 */
[----:B------:R-:W-:Y:S01]  /*7db0*/  LOP3.LUT R80, R3, R2, RZ, 0xfc, !PT ;  /* 0x0000000203507212 */ /* 0x000fe200078efcff */
[----:B------:R-:W-:Y:S01]  /*7dc0*/  IMAD.SHL.U32 R3, R82, 0x200000, RZ ;  /* 0x0020000052037824 */ /* 0x000fe200078e00ff */
[----:B------:R-:W3:Y:S01]  /*7dd0*/  LDCU UR59, c[0x0][0x370] ;  /* 0x00006e00ff3b77ac */ /* 0x000ee20008000800 */
[----:B------:R-:W4:Y:S01]  /*7de0*/  LDS R0, [UR57+0x550] ;  /* 0x00055039ff007984 */ /* 0x000f220008000800 */
[----:B------:R-:W-:Y:S01]  /*7df0*/  IMAD.U32 R88, RZ, RZ, UR4 ;  /* 0x00000004ff587e24 */ /* 0x000fe2000f8e00ff */
[----:B------:R-:W1:Y:S01]  /*7e00*/  LDC.64 R74, c[0x0][0x8b0] ;  /* 0x00022c00ff4a7b82 */ /* 0x000e620000000a00 */
[----:B------:R-:W-:Y:S01]  /*7e10*/  LOP3.LUT R3, R3, 0x200000, RZ, 0xc0, !PT ;  /* 0x0020000003037812 */ /* 0x000fe200078ec0ff */
[----:B------:R-:W-:Y:S01]  /*7e20*/  VIADD R2, R80, UR57 ;  /* 0x0000003950027c36 */ /* 0x000fe20008000000 */
[----:B------:R-:W1:Y:S02]  /*7e30*/  LDCU.64 UR62, c[0x0][0x348] ;  /* 0x00006900ff3e77ac */ /* 0x000e640008000a00 */
[----:B------:R-:W-:-:S02]  /*7e40*/  LOP3.LUT R37, R3, 0x400000, R37, 0xf8, !PT ;  /* 0x0040000003257812 */ /* 0x000fc400078ef825 */
[----:B------:R-:W-:Y:S01]  /*7e50*/  IADD3 R79, PT, PT, -R79, 0x600, R2 ;  /* 0x000006004f4f7810 */ /* 0x000fe20007ffe102 */
[----:B------:R-:W1:Y:S01]  /*7e60*/  LDC.64 R72, c[0x0][0x8a8] ;  /* 0x00022a00ff487b82 */ /* 0x000e620000000a00 */
[----:B------:R-:W1:Y:S01]  /*7e70*/  LDCU UR41, c[0x0][0xb0c] ;  /* 0x00016180ff2977ac */ /* 0x000e620008000800 */
[----:B------:R-:W1:Y:S01]  /*7e80*/  LDCU UR55, c[0x0][0xb20] ;  /* 0x00016400ff3777ac */ /* 0x000e620008000800 */
[----:B------:R-:W1:Y:S01]  /*7e90*/  LDCU UR40, c[0x0][0xb30] ;  /* 0x00016600ff2877ac */ /* 0x000e620008000800 */
[----:B------:R-:W1:Y:S01]  /*7ea0*/  LDCU.64 UR38, c[0x0][0xb28] ;  /* 0x00016500ff2677ac */ /* 0x000e620008000a00 */
[----:B------:R-:W1:Y:S01]  /*7eb0*/  LDCU.128 UR44, c[0x0][0xb10] ;  /* 0x00016200ff2c77ac */ /* 0x000e620008000c00 */
[----:B------:R-:W1:Y:S01]  /*7ec0*/  LDCU UR58, c[0x0][0x374] ;  /* 0x00006e80ff3a77ac */ /* 0x000e620008000800 */
[----:B------:R-:W-:Y:S01]  /*7ed0*/  UIADD3 UR56, UPT, UPT, UR57, 0x600, URZ ;  /* 0x0000060039387890 */ /* 0x000fe2000fffe0ff */
[----:B--234-:R-:W-:-:S11]  /*7ee0*/  IMAD.IADD R37, R0, 0x1, R37 ;  /* 0x0000000100257824 */ /* 0x01cfd600078e0225 */
.L_x_181:
[----:B------:R-:W-:Y:S02]  /*7ef0*/  LEA R3, R84, UR57, 0x3 ;  /* 0x0000003954037c11 */ /* 0x000fe4000f8e18ff */
[----:B------:R-:W-:Y:S02]  /*7f00*/  SHF.L.U32 R0, R86, 0x1f, RZ ;  /* 0x0000001f56007819 */ /* 0x000fe400000006ff */
[----:B------:R-:W-:Y:S02]  /*7f10*/  LEA R4, R84, UR57, 0x4 ;  /* 0x0000003954047c11 */ /* 0x000fe4000f8e20ff */
[----:B--2---:R-:W2:Y:S02]  /*7f20*/  SYNCS.PHASECHK.TRANS64.TRYWAIT P0, [R3+URZ+0x4a0], R0 ;  /* 0x0004a000030075a7 */ /* 0x004ea400080011ff */
[----:B-12---:R-:W-:Y:S05]  /*7f30*/  @!P0 BRA `(.L_x_164) ;  /* 0x0000003c002c8947 */ /* 0x006fea0003800000 */
.L_x_352:
[----:B------:R-:W3:Y:S01]  /*7f40*/  LDS.128 R4, [R4+0x530] ;  /* 0x0005300004047984 */ /* 0x000ee20000000c00 */
[----:B------:R-:W-:Y:S01]  /*7f50*/  UISETP.GE.AND UP0, UPT, UR37, 0x1, UPT ;  /* 0x000000012500788c */ /* 0x000fe2000bf06270 */
[----:B------:R-:W-:Y:S01]  /*7f60*/  @!PT LDS RZ, [RZ] ;  /* 0x00000000fffff984 */ /* 0x000fe20000000800 */
[----:B------:R-:W-:Y:S01]  /*7f70*/  @!PT LDS RZ, [RZ] ;  /* 0x00000000fffff984 */ /* 0x000fe20000000800 */
[----:B------:R-:W-:Y:S01]  /*7f80*/  @!PT LDS RZ, [RZ] ;  /* 0x00000000fffff984 */ /* 0x000fe20000000800 */
[----:B------:R-:W-:Y:S01]  /*7f90*/  @!PT LDS RZ, [RZ] ;  /* 0x00000000fffff984 */ /* 0x000fe20000000800 */
[----:B------:R4:W-:Y:S06]  /*7fa0*/  MEMBAR.ALL.CTA ;  /* 0x0000000000007992 */ /* 0x0009ec0000008000 */
[----:B----4-:R-:W4:Y:S01]  /*7fb0*/  FENCE.VIEW.ASYNC.S ;  /* 0x00000000000073c6 */ /* 0x010f220000000000 */
[----:B---3--:R-:W-:Y:S11]  /*7fc0*/  LOP3.LUT P0, RZ, R6, 0x1, RZ, 0xc0, !PT ;  /* 0x0000000106ff7812 */ /* 0x008ff6000780c0ff */
[----:B------:R-:W-:Y:S02]  /*7fd0*/  @!UPT UIADD3 URZ, UPT, UPT, URZ, URZ, URZ ;  /* 0x000000fffffff290 */ /* 0x000fe4000fffe0ff */
[----:B----4-:R-:W-:Y:S01]  /*7fe0*/  VOTEU.ANY UP1, P0 ;  /* 0x0000000000ff7886 */ /* 0x010fe20000020100 */
[----:B------:R-:W-:Y:S01]  /*7ff0*/  PLOP3.LUT P0, PT, PT, PT, UP1, 0x80, 0x8 ;  /* 0x000000000008781c */ /* 0x000fe20003f0f018 */
[----:B------:R-:W-:Y:S11]  /*8000*/  UP2UR UR61, UPR, URZ, 0x2 ;  /* 0x00000002ff3d7883 */ /* 0x000ff60008000000 */
[----:B------:R-:W-:Y:S01]  /*8010*/  @!UPT UIADD3 URZ, UPT, UPT, URZ, URZ, URZ ;  /* 0x000000fffffff290 */ /* 0x000fe2000fffe0ff */
[----:B--2---:R-:W-:Y:S02]  /*8020*/  @P0 SHF.R.U32.HI R0, RZ, 0x10, R5 ;  /* 0x00000010ff000819 */ /* 0x004fe40000011605 */
        /* <DEDUP_REMOVED lines=12> */
[----:B-1----:R-:W-:Y:S02]  /*80f0*/  UIMAD.WIDE.U32 UR14, UR58, UR47, URZ ;  /* 0x0000002f3a0e72a5 */ /* 0x002fe4000f8e00ff */
[----:B------:R-:W-:Y:S02]  /*8100*/  UISETP.NE.AND UP0, UPT, UR46, 0x1, UPT ;  /* 0x000000012e00788c */ /* 0x000fe4000bf05270 */
[----:B------:R-:W-:Y:S02]  /*8110*/  USHF.R.U32.HI UR15, URZ, UR55, UR15 ;  /* 0x00000037ff0f7299 */ /* 0x000fe4000801160f */
[----:B------:R-:W-:Y:S02]  /*8120*/  UIMAD.WIDE.U32 UR18, UR59, UR44, URZ ;  /* 0x0000002c3b1272a5 */ /* 0x000fe4000f8e00ff */
[----:B------:R-:W-:Y:S02]  /*8130*/  UIMAD.WIDE.U32 UR20, UR42, UR47, URZ ;  /* 0x0000002f2a1472a5 */ /* 0x000fe4000f8e00ff */
[----:B------:R-:W-:Y:S02]  /*8140*/  USEL UR4, UR58, UR15, !UP0 ;  /* 0x0000000f3a047287 */ /* 0x000fe4000c000000 */
[----:B------:R-:W-:Y:S02]  /*8150*/  UISETP.NE.AND UP2, UPT, UR37, 0x1, UPT ;  /* 0x000000012500788c */ /* 0x000fe4000bf45270 */
[----:B------:R-:W-:Y:S02]  /*8160*/  USHF.R.U32.HI UR14, URZ, UR45, UR19 ;  /* 0x0000002dff0e7299 */ /* 0x000fe40008011613 */
[----:B------:R-:W-:Y:S02]  /*8170*/  USHF.R.U32.HI UR15, URZ, UR55, UR21 ;  /* 0x00000037ff0f7299 */ /* 0x000fe40008011615 */
[----:B------:R-:W-:Y:S02]  /*8180*/  UIMAD.WIDE.U32 UR18, UR4, UR38, URZ ;  /* 0x00000026041272a5 */ /* 0x000fe4000f8e00ff */
[----:B------:R-:W-:Y:S02]  /*8190*/  UISETP.NE.AND UP1, UPT, UR41, 0x1, UPT ;  /* 0x000000012900788c */ /* 0x000fe4000bf25270 */
[----:B------:R-:W-:Y:S02]  /*81a0*/  UIMAD.WIDE.U32 UR16, UR43, UR44, URZ ;  /* 0x0000002c2b1072a5 */ /* 0x000fe4000f8e00ff */
[----:B------:R-:W-:Y:S02]  /*81b0*/  USEL UR8, UR42, UR15, !UP0 ;  /* 0x0000000f2a087287 */ /* 0x000fe4000c000000 */
[----:B------:R-:W-:Y:S02]  /*81c0*/  USEL UR9, UR59, UR14, !UP1 ;  /* 0x0000000e3b097287 */ /* 0x000fe4000c800000 */
[----:B------:R-:W-:Y:S02]  /*81d0*/  USHF.R.U32.HI UR14, URZ, UR45, UR17 ;  /* 0x0000002dff0e7299 */ /* 0x000fe40008011611 */
[----:B------:R-:W-:Y:S02]  /*81e0*/  UIMAD.WIDE.U32 UR16, UR9, UR38, URZ ;  /* 0x00000026091072a5 */ /* 0x000fe4000f8e00ff */
[----:B------:R-:W-:Y:S02]  /*81f0*/  USEL UR5, UR43, UR14, !UP1 ;  /* 0x0000000e2b057287 */ /* 0x000fe4000c800000 */
[----:B------:R-:W-:Y:S02]  /*8200*/  @UP2 USHF.R.U32.HI UR9, URZ, UR39, UR17 ;  /* 0x00000027ff092299 */ /* 0x000fe40008011611 */
[----:B------:R-:W-:Y:S02]  /*8210*/  UIMAD.WIDE.U32 UR12, UR8, UR38, URZ ;  /* 0x00000026080c72a5 */ /* 0x000fe4000f8e00ff */
[----:B------:R-:W-:Y:S02]  /*8220*/  UIMAD UR6, UR37, UR9, URZ ;  /* 0x00000009250672a4 */ /* 0x000fe4000f8e02ff */
[----:B------:R-:W-:Y:S01]  /*8230*/  USHF.R.U32.HI UR11, URZ, UR39, UR13 ;  /* 0x00000027ff0b7299 */ /* 0x000fe2000801160d */
[----:B------:R-:W-:Y:S02]  /*8240*/  UMOV UR15, UR19 ;  /* 0x00000013000f7c82 */ /* 0x000fe40008000000 */
[----:B------:R-:W-:Y:S02]  /*8250*/  @UP2 USHF.R.U32.HI UR4, URZ, UR39, UR15 ;  /* 0x00000027ff042299 */ /* 0x000fe4000801160f */
[----:B------:R-:W-:Y:S02]  /*8260*/  USEL UR12, UR8, UR11, !UP2 ;  /* 0x0000000b080c7287 */ /* 0x000fe4000d000000 */
[----:B------:R-:W-:Y:S02]  /*8270*/  UIMAD UR4, UR37, UR4, URZ ;  /* 0x00000004250472a4 */ /* 0x000fe4000f8e02ff */
[----:B------:R-:W-:Y:S02]  /*8280*/  UIADD3 UR11, UPT, UPT, -UR12, URZ, URZ ;  /* 0x000000ff0c0b7290 */ /* 0x000fe4000fffe1ff */
[----:B------:R-:W-:Y:S02]  /*8290*/  UISETP.GE.AND UP0, UPT, UR8, UR4, UPT ;  /* 0x000000040800728c */ /* 0x000fe4000bf06270 */
[----:B------:R-:W-:Y:S02]  /*82a0*/  UIMAD UR11, UR37, UR11, UR8 ;  /* 0x0000000b250b72a4 */ /* 0x000fe4000f8e0208 */
[----:B------:R-:W-:Y:S02]  /*82b0*/  UISETP.GE.OR UP0, UPT, UR5, UR6, UP0 ;  /* 0x000000060500728c */ /* 0x000fe40008706670 */
[----:B------:R-:W-:Y:S02]  /*82c0*/  UIMAD.WIDE.U32 UR6, UR5, UR38, URZ ;  /* 0x00000026050672a5 */ /* 0x000fe4000f8e00ff */
[----:B------:R-:W-:Y:S04]  /*82d0*/  UIADD3 UR6, UPT, UPT, -UR8, URZ, URZ ;  /* 0x000000ff08067290 */ /* 0x000fe8000fffe1ff */
[----:B------:R-:W-:Y:S03]  /*82e0*/  UIMAD UR42, UR46, UR6, UR42 ;  /* 0x000000062e2a72a4 */ /* 0x000fe6000f8e022a */
[----:B------:R-:W-:Y:S02]  /*82f0*/  @!UP0 USHF.R.U32.HI UR4, URZ, UR39, UR7 ;  /* 0x00000027ff048299 */ /* 0x000fe40008011607 */
[----:B------:R-:W-:Y:S02]  /*8300*/  UIADD3 UR7, UPT, UPT, -UR5, URZ, URZ ;  /* 0x000000ff05077290 */ /* 0x000fe4000fffe1ff */
[----:B------:R-:W-:Y:S02]  /*8310*/  @!UP0 USEL UR4, UR5, UR4, !UP2 ;  /* 0x0000000405048287 */ /* 0x000fe4000d000000 */
[----:B------:R-:W-:Y:S02]  /*8320*/  UIMAD UR43, UR41, UR7, UR43 ;  /* 0x00000007292b72a4 */ /* 0x000fe4000f8e022b */
[----:B------:R-:W-:Y:S02]  /*8330*/  @!UP0 UIMAD UR10, UR9, UR11, UR4 ;  /* 0x0000000b090a82a4 */ /* 0x000fe4000f8e0204 */
[----:B------:R-:W-:Y:S04]  /*8340*/  @!UP0 UIADD3 UR11, UPT, UPT, UR12, -UR4, URZ ;  /* 0x800000040c0b8290 */ /* 0x000fe8000fffe0ff */
[----:B------:R-:W-:Y:S03]  /*8350*/  @!UP0 UIMAD UR8, UR11, UR37, UR5 ;  /* 0x000000250b0882a4 */ /* 0x000fe6000f8e0205 */
[----:B------:R-:W-:Y:S02]  /*8360*/  @!UP0 UMOV UR5, UR10 ;  /* 0x0000000a00058c82 */ /* 0x000fe40008000000 */
[----:B------:R-:W-:Y:S02]  /*8370*/  UIMAD UR43, UR5, UR41, UR43 ;  /* 0x00000029052b72a4 */ /* 0x000fe4000f8e022b */
[----:B------:R-:W-:Y:S11]  /*8380*/  UIMAD UR42, UR8, UR46, UR42 ;  /* 0x0000002e082a72a4 */ /* 0x000ff6000f8e022a */
[----:B------:R-:W-:Y:S01]  /*8390*/  @!UPT UIADD3 URZ, UPT, UPT, URZ, URZ, URZ ;  /* 0x000000fffffff290 */ /* 0x000fe2000fffe0ff */
.L_x_165:
[----:B-1----:R-:W-:Y:S01]  /*83a0*/  UISETP.NE.AND UP0, UPT, UR40, 0x1, UPT ;  /* 0x000000012800788c */ /* 0x002fe2000bf05270 */
[----:B------:R-:W-:Y:S10]  /*83b0*/  IADD3 R84, PT, PT, R84, 0x1, RZ ;  /* 0x0000000154547810 */ /* 0x000ff40007ffe0ff */
[----:B------:R-:W1:Y:S01]  /*83c0*/  @!UP0 LDCU.128 UR8, c[0x0][0xb10] ;  /* 0x00016200ff0887ac */ /* 0x000e620008000c00 */
[----:B------:R-:W3:Y:S01]  /*83d0*/  @!UP0 LDCU UR5, c[0x0][0xb0c] ;  /* 0x00016180ff0587ac */ /* 0x000ee20008000800 */
[----:B------:R-:W4:Y:S01]  /*83e0*/  @!UP0 LDCU UR4, c[0x0][0xb20] ;  /* 0x00016400ff0487ac */ /* 0x000f220008000800 */
[----:B-1----:R-:W-:Y:S02]  /*83f0*/  UIMAD.WIDE.U32 UR6, UR43, UR8, URZ ;  /* 0x000000082b0672a5 */ /* 0x002fe4000f8e00ff */
[----:B------:R-:W-:Y:S02]  /*8400*/  UIMAD.WIDE.U32 UR12, UR42, UR11, URZ ;  /* 0x0000000b2a0c72a5 */ /* 0x000fe4000f8e00ff */
[----:B------:R-:W-:Y:S02]  /*8410*/  @!UP0 UISETP.NE.AND UP1, UPT, UR10, 0x1, UPT ;  /* 0x000000010a00888c */ /* 0x000fe4000bf25270 */
[----:B------:R-:W-:Y:S02]  /*8420*/  @!UP0 USHF.R.U32.HI UR7, URZ, UR9, UR7 ;  /* 0x00000009ff078299 */ /* 0x000fe40008011607 */
[----:B---3--:R-:W-:Y:S02]  /*8430*/  @!UP0 UISETP.NE.AND UP2, UPT, UR5, 0x1, UPT ;  /* 0x000000010500888c */ /* 0x008fe4000bf45270 */
[----:B----4-:R-:W-:Y:S02]  /*8440*/  @!UP0 USHF.R.U32.HI UR4, URZ, UR4, UR13 ;  /* 0x00000004ff048299 */ /* 0x010fe4000801160d */
[----:B------:R-:W-:Y:S02]  /*8450*/  @!UP0 USEL UR7, UR43, UR7, !UP2 ;  /* 0x000000072b078287 */ /* 0x000fe4000d000000 */
[----:B------:R-:W-:Y:S04]  /*8460*/  @!UP0 USEL UR6, UR42, UR4, !UP1 ;  /* 0x000000042a068287 */ /* 0x000fe8000c800000 */
[----:B------:R-:W-:Y:S02]  /*8470*/  @!UP0 UIADD3 UR4, UPT, UPT, -UR7, UR6, URZ ;  /* 0x0000000607048290 */ /* 0x000fe4000fffe1ff */
[----:B------:R-:W-:Y:S02]  /*8480*/  @!UP0 UIADD3 UR6, UPT, UPT, UR7, -UR6, URZ ;  /* 0x8000000607068290 */ /* 0x000fe4000fffe0ff */
[----:B------:R-:W-:Y:S02]  /*8490*/  @!UP0 UIMAD UR43, UR4, UR5, UR43 ;  /* 0x00000005042b82a4 */ /* 0x000fe4000f8e022b */
[----:B------:R-:W-:Y:S02]  /*84a0*/  @!UP0 UIMAD UR42, UR6, UR10, UR42 ;  /* 0x0000000a062a82a4 */ /* 0x000fe4000f8e022a */
[----:B------:R-:W-:Y:S09]  /*84b0*/  ULOP3.LUT UP0, URZ, UR56, 0x1b0, URZ, 0xc0, !UPT ;  /* 0x000001b038ff7892 */ /* 0x000ff2000f80c0ff */
[----:B------:R-:W-:Y:S05]  /*84c0*/  BRA.U !UP0, `(.L_x_166) ;  /* 0x0000000108407547 */ /* 0x000fea000b800000 */
[----:B------:R-:W1:Y:S01]  /*84d0*/  LDCU.64 UR8, c[0x4][0x80] ;  /* 0x01001000ff0877ac */ /* 0x000e620008000a00 */
[----:B------:R-:W-:Y:S01]  /*84e0*/  MOV R3, 0x0 ;  /* 0x0000000000037802 */ /* 0x000fe20000000f00 */
[----:B------:R-:W-:Y:S02]  /*84f0*/  HFMA2 R12, -RZ, RZ, 0, 5.9604644775390625e-08 ;  /* 0x00000001ff0c7431 */ /* 0x000fe400000001ff */
[----:B------:R-:W-:Y:S02]  /*8500*/  IMAD.MOV.U32 R8, RZ, RZ, 0x70 ;  /* 0x00000070ff087424 */ /* 0x000fe400078e00ff */
[----:B------:R-:W-:Y:S01]  /*8510*/  IMAD.MOV.U32 R13, RZ, RZ, RZ ;  /* 0x000000ffff0d7224 */ /* 0x000fe200078e00ff */
[----:B------:R-:W3:Y:S01]  /*8520*/  LDCU.64 UR6, c[0x4][0x88] ;  /* 0x01001100ff0677ac */ /* 0x000ee20008000a00 */
[----:B------:R-:W4:Y:S01]  /*8530*/  LDC.64 R2, c[0x4][R3] ;  /* 0x0100000003027b82 */ /* 0x000f220000000a00 */
[----:B------:R-:W2:Y:S01]  /*8540*/  LDCU.64 UR4, c[0x4][0x8] ;  /* 0x01000100ff0477ac */ /* 0x000ea20008000a00 */
[----:B-1----:R-:W-:Y:S01]  /*8550*/  MOV R5, UR9 ;  /* 0x0000000900057c02 */ /* 0x002fe20008000f00 */
[----:B------:R-:W-:Y:S01]  /*8560*/  IMAD.U32 R4, RZ, RZ, UR8 ;  /* 0x00000008ff047e24 */ /* 0x000fe2000f8e00ff */
[----:B---3--:R-:W-:Y:S01]  /*8570*/  MOV R7, UR7 ;  /* 0x0000000700077c02 */ /* 0x008fe20008000f00 */
[----:B------:R-:W-:Y:S01]  /*8580*/  IMAD.U32 R6, RZ, RZ, UR6 ;  /* 0x00000006ff067e24 */ /* 0x000fe2000f8e00ff */
[----:B--2---:R-:W-:Y:S01]  /*8590*/  MOV R11, UR5 ;  /* 0x00000005000b7c02 */ /* 0x004fe20008000f00 */
[----:B------:R-:W-:Y:S02]  /*85a0*/  IMAD.U32 R10, RZ, RZ, UR4 ;  /* 0x00000004ff0a7e24 */ /* 0x000fe4000f8e00ff */
[----:B------:R-:W-:Y:S07]  /*85b0*/  LEPC R20, `(.L_x_166) ;  /* 0x000000001014794e */ /* 0x000fee0000000000 */
[----:B----45:R-:W-:Y:S05]  /*85c0*/  CALL.ABS.NOINC R2 ;  /* 0x0000000002007343 */ /* 0x030fea0003c00000 */
.L_x_166:
[----:B------:R-:W-:Y:S01]  /*85d0*/  LOP3.LUT P0, RZ, R88, 0x1b0, RZ, 0xc0, !PT ;  /* 0x000001b058ff7812 */ /* 0x000fe2000780c0ff */
[----:B------:R-:W-:Y:S11]  /*85e0*/  BSSY.RECONVERGENT B6, `(.L_x_167) ;  /* 0x0000013000067945 */ /* 0x000ff60003800200 */
[----:B------:R-:W-:Y:S01]  /*85f0*/  @!UPT UIADD3 URZ, UPT, UPT, URZ, URZ, URZ ;  /* 0x000000fffffff290 */ /* 0x000fe2000fffe0ff */
[----:B------:R-:W-:Y:S05]  /*8600*/  @!P0 BRA `(.L_x_168) ;  /* 0x0000000000408947 */ /* 0x000fea0003800000 */
        /* <DEDUP_REMOVED lines=16> */
.L_x_168:
[----:B------:R-:W-:Y:S05]  /*8710*/  BSYNC.RECONVERGENT B6 ;  /* 0x0000000000067941 */ /* 0x000fea0003800200 */
.L_x_167:
[----:B------:R-:W-:Y:S02]  /*8720*/  ISETP.NE.U32.AND P0, PT, R70, RZ, PT ;  /* 0x000000ff4600720c */ /* 0x000fe40003f05070 */
[C---:B------:R-:W-:Y:S02]  /*8730*/  ISETP.NE.U32.AND P2, PT, R76.reuse, RZ, PT ;  /* 0x000000ff4c00720c */ /* 0x040fe40003f45070 */
[----:B------:R-:W-:Y:S02]  /*8740*/  ISETP.NE.AND.EX P0, PT, R71, RZ, PT, P0 ;  /* 0x000000ff4700720c */ /* 0x000fe40003f05300 */
[----:B------:R-:W-:Y:S02]  /*8750*/  ISETP.NE.U32.AND P4, PT, R76, RZ, PT ;  /* 0x000000ff4c00720c */ /* 0x000fe40003f85070 */
[C---:B------:R-:W-:Y:S02]  /*8760*/  ISETP.NE.AND.EX P2, PT, R77.reuse, RZ, P0, P2 ;  /* 0x000000ff4d00720c */ /* 0x040fe40000745320 */
[----:B------:R-:W-:Y:S02]  /*8770*/  ISETP.NE.AND.EX P4, PT, R77, RZ, PT, P4 ;  /* 0x000000ff4d00720c */ /* 0x000fe40003f85340 */
[----:B------:R-:W-:Y:S02]  /*8780*/  ISETP.NE.U32.AND P5, PT, R74, RZ, PT ;  /* 0x000000ff4a00720c */ /* 0x000fe40003fa5070 */
[----:B------:R-:W-:Y:S02]  /*8790*/  PLOP3.LUT P0, PT, PT, PT, PT, 0x8, 0x80 ;  /* 0x000000000080781c */ /* 0x000fe40003f0e170 */
[----:B------:R-:W-:Y:S05]  /*87a0*/  ISETP.NE.AND.EX P5, PT, R75, RZ, PT, P5 ;  /* 0x000000ff4b00720c */ /* 0x000fea0003fa5350 */
[----:B------:R-:W-:Y:S02]  /*87b0*/  @!P2 ISETP.NE.U32.AND P1, PT, R70, RZ, PT ;  /* 0x000000ff4600a20c */ /* 0x000fe40003f25070 */
[----:B------:R-:W-:Y:S02]  /*87c0*/  @!P2 PLOP3.LUT P0, PT, P4, PT, PT, 0x80, 0x8 ;  /* 0x000000000008a81c */ /* 0x000fe4000270f070 */
[----:B------:R-:W-:Y:S01]  /*87d0*/  @!P2 ISETP.NE.AND.EX P1, PT, R71, RZ, PT, P1 ;  /* 0x000000ff4700a20c */ /* 0x000fe20003f25310 */
[----:B------:R-:W-:Y:S01]  /*87e0*/  @!UPT UIADD3 URZ, UPT, UPT, URZ, URZ, URZ ;  /* 0x000000fffffff290 */ /* 0x000fe2000fffe0ff */
[----:B------:R-:W-:Y:S11]  /*87f0*/  @!P4 BRA `(.L_x_169) ;  /* 0x00000000002cc947 */ /* 0x000ff60003800000 */
[----:B------:R-:W-:Y:S01]  /*8800*/  ISETP.NE.U32.AND P3, PT, R70, RZ, PT ;  /* 0x000000ff4600720c */ /* 0x000fe20003f65070 */
[----:B------:R-:W-:Y:S03]  /*8810*/  IMAD.MOV.U32 R81, RZ, RZ, 0x1 ;  /* 0x00000001ff517424 */ /* 0x000fe600078e00ff */
[----:B------:R-:W-:Y:S11]  /*8820*/  ISETP.NE.AND.EX P3, PT, R71, RZ, PT, P3 ;  /* 0x000000ff4700720c */ /* 0x000ff60003f65330 */
[----:B------:R-:W-:Y:S02]  /*8830*/  @!UPT UIADD3 URZ, UPT, UPT, URZ, URZ, URZ ;  /* 0x000000fffffff290 */ /* 0x000fe4000fffe0ff */
[----:B------:R-:W1:Y:S01]  /*8840*/  @P3 LDC.64 R2, c[0x0][0x888] ;  /* 0x00022200ff023b82 */ /* 0x000e620000000a00 */
[----:B--2---:R-:W-:Y:S04]  /*8850*/  @P3 IMAD R0, R76, UR36, RZ ;  /* 0x000000244c003c24 */ /* 0x004fe8000f8e02ff */
[----:B-1----:R-:W-:Y:S04]  /*8860*/  @P3 IMAD.WIDE R2, R0, 0x4, R2 ;  /* 0x0000000400023825 */ /* 0x002fe800078e0202 */
[----:B------:R-:W-:Y:S01]  /*8870*/  HFMA2 R0, -RZ, RZ, 0, 5.9604644775390625e-08 ;  /* 0x00000001ff007431 */ /* 0x000fe200000001ff */
[----:B-----5:R1:W5:Y:S04]  /*8880*/  @P3 LDG.E R40, desc[UR52][R2.64] ;  /* 0x0000003402283981 */ /* 0x020368000c1e1900 */
[----:B------:R-:W-:Y:S01]  /*8890*/  @!P3 PRMT R81, R0, 0x7610, R81 ;  /* 0x000076100051b816 */ /* 0x000fe20000000051 */
[----:B-1----:R-:W3:Y:S06]  /*88a0*/  @!P3 LDC R40, c[0x0][0x880] ;  /* 0x00022000ff28bb82 */ /* 0x002eec0000000800 */
.L_x_169:
[----:B------:R-:W-:Y:S05]  /*88b0*/  @!P5 BRA `(.L_x_170) ;  /* 0x000000000020d947 */ /* 0x000fea0003800000 */
[----:B------:R-:W-:Y:S04]  /*88c0*/  ISETP.NE.U32.AND P3, PT, R72, RZ, PT ;  /* 0x000000ff4800720c */ /* 0x000fe80003f65070 */
[----:B------:R-:W-:Y:S11]  /*88d0*/  ISETP.NE.AND.EX P3, PT, R73, RZ, PT, P3 ;  /* 0x000000ff4900720c */ /* 0x000ff60003f65330 */
[----:B------:R-:W-:Y:S02]  /*88e0*/  @!UPT UIADD3 URZ, UPT, UPT, URZ, URZ, URZ ;  /* 0x000000fffffff290 */ /* 0x000fe4000fffe0ff */
[----:B------:R-:W1:Y:S01]  /*88f0*/  @P3 LDC.64 R2, c[0x0][0x8a8] ;  /* 0x00022a00ff023b82 */ /* 0x000e620000000a00 */
[----:B--2---:R-:W-:Y:S04]  /*8900*/  @P3 IMAD R0, R74, UR36, RZ ;  /* 0x000000244a003c24 */ /* 0x004fe8000f8e02ff */
[----:B-1----:R-:W-:Y:S05]  /*8910*/  @P3 IMAD.WIDE R2, R0, 0x4, R2 ;  /* 0x0000000400023825 */ /* 0x002fea00078e0202 */
[----:B-----5:R1:W5:Y:S02]  /*8920*/  @P3 LDG.E R38, desc[UR52][R2.64] ;  /* 0x0000003402263981 */ /* 0x020364000c1e1900 */
[----:B-1----:R-:W4:Y:S02]  /*8930*/  @!P3 LDC R38, c[0x0][0x8a0] ;  /* 0x00022800ff26bb82 */ /* 0x002f240000000800 */
.L_x_170:
[----:B---3-5:R-:W-:Y:S01]  /*8940*/  @!P2 ISETP.NE.AND P3, PT, R40, RZ, PT ;  /* 0x000000ff2800a20c */ /* 0x028fe20003f65270 */
[----:B------:R-:W-:Y:S01]  /*8950*/  BSSY B1, `(.L_x_171) ;  /* 0x0000036000017945 */ /* 0x000fe20003800000 */
[----:B------:R-:W-:Y:S02]  /*8960*/  @!P2 SEL R2, RZ, 0xffffffff, P1 ;  /* 0xffffffffff02a807 */ /* 0x000fe40000800000 */
[----:B------:R-:W-:Y:S02]  /*8970*/  CS2R R50, SRZ ;  /* 0x0000000000327805 */ /* 0x000fe4000001ff00 */
[----:B--2---:R-:W-:Y:S02]  /*8980*/  @!P2 SEL R0, RZ, 0xffffffff, P3 ;  /* 0xffffffffff00a807 */ /* 0x004fe40001800000 */
[----:B------:R-:W-:Y:S02]  /*8990*/  CS2R R48, SRZ ;  /* 0x0000000000307805 */ /* 0x000fe4000001ff00 */
[----:B------:R-:W-:Y:S02]  /*89a0*/  @!P2 LOP3.LUT P1, RZ, R81, 0xff, RZ, 0xc0, !PT ;  /* 0x000000ff51ffa812 */ /* 0x000fe4000782c0ff */
[----:B------:R-:W-:Y:S02]  /*89b0*/  CS2R R46, SRZ ;  /* 0x00000000002e7805 */ /* 0x000fe4000001ff00 */
[----:B------:R-:W-:Y:S02]  /*89c0*/  LEA R83, R36, UR57, 0x3 ;  /* 0x0000003924537c11 */ /* 0x000fe4000f8e18ff */
[----:B------:R-:W-:Y:S02]  /*89d0*/  CS2R R44, SRZ ;  /* 0x00000000002c7805 */ /* 0x000fe4000001ff00 */
[----:B------:R-:W-:Y:S01]  /*89e0*/  @P0 SEL R0, R2, R0, !P1 ;  /* 0x0000000002000207 */ /* 0x000fe20004800000 */
[----:B------:R-:W-:Y:S01]  /*89f0*/  IMAD R2, R36, 0x20, R37 ;  /* 0x0000002024027824 */ /* 0x000fe200078e0225 */
[----:B------:R-:W-:Y:S02]  /*8a00*/  SHF.L.U32 R4, R87, 0x1f, RZ ;  /* 0x0000001f57047819 */ /* 0x000fe400000006ff */
[----:B------:R-:W-:Y:S02]  /*8a10*/  @!P2 LOP3.LUT R0, R0, 0x1, RZ, 0xc0, !PT ;  /* 0x000000010000a812 */ /* 0x000fe400078ec0ff */
[----:B------:R-:W-:Y:S02]  /*8a20*/  PLOP3.LUT P5, PT, PT, PT, PT, 0x8, 0x80 ;  /* 0x000000000080781c */ /* 0x000fe40003fae170 */
[----:B------:R-:W-:Y:S11]  /*8a30*/  ISETP.NE.U32.OR P2, PT, R0, 0x1, P2 ;  /* 0x000000010000780c */ /* 0x000ff60001745470 */
[----:B------:R-:W-:Y:S02]  /*8a40*/  @!UPT UIADD3 URZ, UPT, UPT, URZ, URZ, URZ ;  /* 0x000000fffffff290 */ /* 0x000fe4000fffe0ff */
[----:B------:R-:W-:Y:S04]  /*8a50*/  @P2 SHF.L.U32 R0, R85, 0x1f, RZ ;  /* 0x0000001f55002819 */ /* 0x000fe800000006ff */
[----:B------:R-:W1:Y:S01]  /*8a60*/  @P2 SYNCS.PHASECHK.TRANS64.TRYWAIT P0, [UR57+0x480], R0 ;  /* 0x00048000ff0025a7 */ /* 0x000e620008001139 */
[----:B------:R2:W3:Y:S01]  /*8a70*/  SYNCS.PHASECHK.TRANS64.TRYWAIT P3, [R83+URZ+0x4c0], R4 ;  /* 0x0004c004530075a7 */ /* 0x0004e200080611ff */
[----:B-1----:R-:W-:Y:S01]  /*8a80*/  @P2 PLOP3.LUT P5, PT, P0, PT, PT, 0x8, 0x80 ;  /* 0x000000000080281c */ /* 0x002fe200007ae170 */
[----:B------:R-:W-:Y:S01]  /*8a90*/  @!UPT UIADD3 URZ, UPT, UPT, URZ, URZ, URZ ;  /* 0x000000fffffff290 */ /* 0x000fe2000fffe0ff */
[----:B--23--:R-:W-:Y:S11]  /*8aa0*/  @!P2 BRA `(.L_x_172) ;  /* 0x000000000080a947 */ /* 0x00cff60003800000 */
[----:B------:R-:W-:Y:S01]  /*8ab0*/  ISETP.NE.U32.AND P0, PT, R70, RZ, PT ;  /* 0x000000ff4600720c */ /* 0x000fe20003f05070 */
[----:B------:R-:W-:Y:S01]  /*8ac0*/  BSSY B0, `(.L_x_173) ;  /* 0x0000012000007945 */ /* 0x000fe20003800000 */
[----:B------:R-:W-:Y:S02]  /*8ad0*/  ISETP.NE.AND P2, PT, R40, RZ, PT ;  /* 0x000000ff2800720c */ /* 0x000fe40003f45270 */
[----:B------:R-:W-:Y:S02]  /*8ae0*/  CS2R R46, SRZ ;  /* 0x00000000002e7805 */ /* 0x000fe4000001ff00 */
[----:B------:R-:W-:Y:S02]  /*8af0*/  ISETP.NE.AND.EX P0, PT, R71, RZ, PT, P0 ;  /* 0x000000ff4700720c */ /* 0x000fe40003f05300 */
[----:B------:R-:W-:Y:S02]  /*8b00*/  CS2R R44, SRZ ;  /* 0x00000000002c7805 */ /* 0x000fe4000001ff00 */
[----:B------:R-:W-:Y:S02]  /*8b10*/  LOP3.LUT P1, RZ, R81, 0xff, RZ, 0xc0, !PT ;  /* 0x000000ff51ff7812 */ /* 0x000fe4000782c0ff */
[----:B------:R-:W-:Y:S02]  /*8b20*/  CS2R R50, SRZ ;  /* 0x0000000000327805 */ /* 0x000fe4000001ff00 */
[----:B------:R-:W-:Y:S02]  /*8b30*/  SEL R0, RZ, 0xffffffff, P2 ;  /* 0xffffffffff007807 */ /* 0x000fe40001000000 */
[----:B------:R-:W-:Y:S02]  /*8b40*/  CS2R R48, SRZ ;  /* 0x0000000000307805 */ /* 0x000fe4000001ff00 */
[----:B------:R-:W-:Y:S04]  /*8b50*/  SEL R3, RZ, 0xffffffff, P0 ;  /* 0xffffffffff037807 */ /* 0x000fe80000000000 */
[----:B------:R-:W-:Y:S04]  /*8b60*/  @P4 SEL R0, R3, R0, !P1 ;  /* 0x0000000003004207 */ /* 0x000fe80004800000 */
[----:B------:R-:W-:Y:S04]  /*8b70*/  LOP3.LUT R0, R0, 0x1, RZ, 0xc0, !PT ;  /* 0x0000000100007812 */ /* 0x000fe800078ec0ff */
[----:B------:R-:W-:Y:S01]  /*8b80*/  ISETP.NE.U32.AND P0, PT, R0, 0x1, PT ;  /* 0x000000010000780c */ /* 0x000fe20003f05070 */
[----:B------:R-:W-:Y:S01]  /*8b90*/  @!UPT UIADD3 URZ, UPT, UPT, URZ, URZ, URZ ;  /* 0x000000fffffff290 */ /* 0x000fe2000fffe0ff */
[----:B------:R-:W-:Y:S11]  /*8ba0*/  @!P5 BRA `(.L_x_174) ;  /* 0x00000000000cd947 */ /* 0x000ff60003800000 */
[----:B------:R-:W-:Y:S04]  /*8bb0*/  SHF.L.U32 R3, R85, 0x1f, RZ ;  /* 0x0000001f55037819 */ /* 0x000fe800000006ff */
[----:B------:R-:W1:Y:S02]  /*8bc0*/  SYNCS.PHASECHK.TRANS64.TRYWAIT P1, [UR57+0x480], R3 ;  /* 0x00048003ff0075a7 */ /* 0x000e640008021139 */
[----:B-1----:R-:W-:Y:S05]  /*8bd0*/  @!P1 BRA `(.L_x_175) ;  /* 0x0000003000189947 */ /* 0x002fea0003800000 */
.L_x_174:
[----:B------:R-:W-:Y:S05]  /*8be0*/  BSYNC B0 ;  /* 0x0000000000007941 */ /* 0x000fea0003800000 */
.L_x_173:
[----:B------:R2:W3:Y:S01]  /*8bf0*/  @P0 LDS.128 R44, [R80+UR57+0x600] ;  /* 0x00060039502c0984 */ /* 0x0004e20008000c00 */
[----:B------:R-:W-:Y:S01]  /*8c00*/  UIADD3 UR4, UPT, UPT, UR57, 0x488, URZ ;  /* 0x0000048839047890 */ /* 0x000fe2000fffe0ff */
[----:B------:R-:W-:Y:S02]  /*8c10*/  LOP3.LUT R85, R85, 0x1, RZ, 0x3c, !PT ;  /* 0x0000000155557812 */ /* 0x000fe400078e3cff */
[----:B------:R2:W1:Y:S01]  /*8c20*/  @P0 LDS.128 R48, [R79+0x10] ;  /* 0x000010004f300984 */ /* 0x0004620000000c00 */
[----:B------:R-:W-:Y:S01]  /*8c30*/  UPRMT UR4, UR54, 0x654, UR4 ;  /* 0x0000065436047896 */ /* 0x000fe20008000004 */
[----:B------:R-:W-:Y:S01]  /*8c40*/  @!PT LDS RZ, [RZ] ;  /* 0x00000000fffff984 */ /* 0x000fe20000000800 */
[----:B------:R-:W-:Y:S01]  /*8c50*/  @!PT LDS RZ, [RZ] ;  /* 0x00000000fffff984 */ /* 0x000fe20000000800 */
[----:B------:R-:W-:Y:S01]  /*8c60*/  @!PT LDS RZ, [RZ] ;  /* 0x00000000fffff984 */ /* 0x000fe20000000800 */
[----:B------:R-:W-:Y:S01]  /*8c70*/  @!PT LDS RZ, [RZ] ;  /* 0x00000000fffff984 */ /* 0x000fe20000000800 */
[----:B------:R5:W-:Y:S06]  /*8c80*/  MEMBAR.ALL.CTA ;  /* 0x0000000000007992 */ /* 0x000bec0000008000 */
[----:B-----5:R-:W5:Y:S02]  /*8c90*/  FENCE.VIEW.ASYNC.S ;  /* 0x00000000000073c6 */ /* 0x020f640000000000 */
[----:B-----5:R-:W-:Y:S03]  /*8ca0*/  SYNCS.ARRIVE.TRANS64.RED.A1T0 RZ, [UR4], RZ ;  /* 0x000000ffffff79a7 */ /* 0x020fe60008100404 */
.L_x_172:
[----:B------:R-:W-:Y:S05]  /*8cb0*/  BSYNC B1 ;  /* 0x0000000000017941 */ /* 0x000fea0003800000 */
.L_x_171:
[----:B-1----:R-:W-:Y:S04]  /*8cc0*/  SHF.R.U32.HI R0, RZ, 0x15, R2 ;  /* 0x00000015ff007819 */ /* 0x002fe80000011602 */
[----:B------:R-:W-:Y:S01]  /*8cd0*/  LOP3.LUT P0, RZ, R0, 0x3, R82, 0x48, !PT ;  /* 0x0000000300ff7812 */ /* 0x000fe20007804852 */
[----:B------:R-:W-:Y:S01]  /*8ce0*/  @!UPT UIADD3 URZ, UPT, UPT, URZ, URZ, URZ ;  /* 0x000000fffffff290 */ /* 0x000fe2000fffe0ff */
[----:B------:R-:W-:Y:S11]  /*8cf0*/  @P3 BRA `(.L_x_176) ;  /* 0x0000000000083947 */ /* 0x000ff60003800000 */
[----:B------:R-:W1:Y:S02]  /*8d00*/  SYNCS.PHASECHK.TRANS64.TRYWAIT P1, [R83+URZ+0x4c0], R4 ;  /* 0x0004c004530075a7 */ /* 0x000e6400080211ff */
[----:B-1----:R-:W-:Y:S05]  /*8d10*/  @!P1 BRA `(.L_x_177) ;  /* 0x0000002c00e09947 */ /* 0x002fea0003800000 */
.L_x_176:
[----:B------:R-:W-:Y:S05]  /*8d20*/  @!P0 BRA `(.L_x_178) ;  /* 0x0000000000408947 */ /* 0x000fea0003800000 */
[----:B------:R-:W1:Y:S01]  /*8d30*/  LDCU.64 UR8, c[0x4][0x70] ;  /* 0x01000e00ff0877ac */ /* 0x000e620008000a00 */
[----:B------:R-:W-:Y:S01]  /*8d40*/  MOV R15, 0x0 ;  /* 0x00000000000f7802 */ /* 0x000fe20000000f00 */
[----:B------:R-:W-:Y:S02]  /*8d50*/  HFMA2 R12, -RZ, RZ, 0, 5.9604644775390625e-08 ;  /* 0x00000001ff0c7431 */ /* 0x000fe400000001ff */
[----:B------:R-:W-:Y:S02]  /*8d60*/  IMAD.MOV.U32 R8, RZ, RZ, 0x192 ;  /* 0x00000192ff087424 */ /* 0x000fe400078e00ff */
[----:B------:R-:W-:Y:S01]  /*8d70*/  IMAD.MOV.U32 R13, RZ, RZ, RZ ;  /* 0x000000ffff0d7224 */ /* 0x000fe200078e00ff */
[----:B------:R-:W5:Y:S01]  /*8d80*/  LDCU.64 UR6, c[0x4][0x78] ;  /* 0x01000f00ff0677ac */ /* 0x000f620008000a00 */
[----:B------:R-:W2:Y:S01]  /*8d90*/  LDC.64 R14, c[0x4][R15] ;  /* 0x010000000f0e7b82 */ /* 0x000ea20000000a00 */
[----:B------:R-:W3:Y:S01]  /*8da0*/  LDCU.64 UR4, c[0x4][0x10] ;  /* 0x01000200ff0477ac */ /* 0x000ee20008000a00 */
[----:B-1----:R-:W-:Y:S01]  /*8db0*/  MOV R5, UR9 ;  /* 0x0000000900057c02 */ /* 0x002fe20008000f00 */
[----:B------:R-:W-:Y:S01]  /*8dc0*/  IMAD.U32 R4, RZ, RZ, UR8 ;  /* 0x00000008ff047e24 */ /* 0x000fe2000f8e00ff */
[----:B-----5:R-:W-:Y:S01]  /*8dd0*/  MOV R7, UR7 ;  /* 0x0000000700077c02 */ /* 0x020fe20008000f00 */
[----:B------:R-:W-:Y:S01]  /*8de0*/  IMAD.U32 R6, RZ, RZ, UR6 ;  /* 0x00000006ff067e24 */ /* 0x000fe2000f8e00ff */
[----:B---3--:R-:W-:Y:S01]  /*8df0*/  MOV R11, UR5 ;  /* 0x00000005000b7c02 */ /* 0x008fe20008000f00 */
[----:B------:R-:W-:Y:S02]  /*8e00*/  IMAD.U32 R10, RZ, RZ, UR4 ;  /* 0x00000004ff0a7e24 */ /* 0x000fe4000f8e00ff */
[----:B------:R-:W-:Y:S07]  /*8e10*/  LEPC R20, `(.L_x_178) ;  /* 0x000000001014794e */ /* 0x000fee0000000000 */
[----:B--2-4-:R-:W-:Y:S05]  /*8e20*/  CALL.ABS.NOINC R14 ;  /* 0x000000000e007343 */ /* 0x014fea0003c00000 */
.L_x_178:
[----:B------:R-:W-:Y:S01]  /*8e30*/  LOP3.LUT P0, RZ, R78, 0x60, RZ, 0xc0, !PT ;  /* 0x000000604eff7812 */ /* 0x000fe2000780c0ff */
[----:B------:R-:W-:Y:S05]  /*8e40*/  WARPSYNC.ALL ;  /* 0x0000000000007948 */ /* 0x000fea0003800000 */
[----:B------:R-:W-:Y:S01]  /*8e50*/  R2UR UR4, R2 ;  /* 0x00000000020472ca */ /* 0x000fe200000e0000 */
[----:B---3--:R-:W-:Y:S01]  /*8e60*/  IMAD.U32 R64, R46, 0x10000, RZ ;  /* 0x000100002e407824 */ /* 0x008fe200078e00ff */
[----:B------:R-:W-:Y:S01]  /*8e70*/  SHF.L.U32 R41, R44, 0x10, RZ ;  /* 0x000000102c297819 */ /* 0x000fe200000006ff */
[----:B------:R-:W-:Y:S01]  /*8e80*/  IMAD.U32 R63, R48, 0x10000, RZ ;  /* 0x00010000303f7824 */ /* 0x000fe200078e00ff */
[----:B------:R-:W-:Y:S01]  /*8e90*/  PRMT R39, R44, 0x8880, RZ ;  /* 0x000088802c277816 */ /* 0x000fe200000000ff */
[----:B------:R-:W-:Y:S01]  /*8ea0*/  IMAD.U32 R53, R50, 0x10000, RZ ;  /* 0x0001000032357824 */ /* 0x000fe200078e00ff */
[----:B------:R-:W-:Y:S01]  /*8eb0*/  SHF.L.U32 R42, R44, 0x8, RZ ;  /* 0x000000082c2a7819 */ /* 0x000fe200000006ff */
[----:B------:R-:W-:Y:S01]  /*8ec0*/  BSSY.RECONVERGENT B0, `(.L_x_179) ;  /* 0x000009e000007945 */ /* 0x000fe20003800200 */
[----:B------:R-:W-:Y:S02]  /*8ed0*/  SHF.R.S32.HI R41, RZ, 0x18, R41 ;  /* 0x00000018ff297819 */ /* 0x000fe40000011429 */
[----:B------:R-:W-:Y:S02]  /*8ee0*/  SHF.R.S32.HI R42, RZ, 0x18, R42 ;  /* 0x00000018ff2a7819 */ /* 0x000fe4000001142a */
[----:B------:R-:W-:Y:S01]  /*8ef0*/  SHF.R.S32.HI R43, RZ, 0x18, R44 ;  /* 0x00000018ff2b7819 */ /* 0x000fe2000001142c */
[----:B------:R-:W1:Y:S01]  /*8f00*/  LDTM.x32 R4, tmem[UR4] ;  /* 0x00000004000479ee */ /* 0x000e6200082c0000 */
[----:B------:R-:W-:Y:S01]  /*8f10*/  NOP ;  /* 0x0000000000007918 */ /* 0x000fe20000000000 */
[----:B------:R-:W-:Y:S02]  /*8f20*/  IADD3 R83, PT, PT, R83, 0x4e0, RZ ;  /* 0x000004e053537810 */ /* 0x000fe40007ffe0ff */
[----:B------:R-:W-:Y:S02]  /*8f30*/  PRMT R69, R45, 0x8880, RZ ;  /* 0x000088802d457816 */ /* 0x000fe400000000ff */
[----:B------:R-:W-:Y:S02]  /*8f40*/  LOP3.LUT R83, R83, 0xfefffff8, RZ, 0xc0, !PT ;  /* 0xfefffff853537812 */ /* 0x000fe400078ec0ff */
[----:B------:R-:W-:Y:S02]  /*8f50*/  SHF.L.U32 R68, R45, 0x10, RZ ;  /* 0x000000102d447819 */ /* 0x000fe400000006ff */
[----:B-1----:R1:W-:Y:S01]  /*8f60*/  SYNCS.ARRIVE.TRANS64.RED.A1T0 RZ, [R83+URZ], RZ ;  /* 0x000000ff53ff79a7 */ /* 0x0023e200081004ff */
[----:B------:R-:W-:Y:S02]  /*8f70*/  SHF.R.S32.HI R44, RZ, 0x18, R45 ;  /* 0x00000018ff2c7819 */ /* 0x000fe4000001142d */
[----:B------:R-:W-:Y:S02]  /*8f80*/  PRMT R66, R46, 0x8880, RZ ;  /* 0x000088802e427816 */ /* 0x000fe400000000ff */
[C---:B------:R-:W-:Y:S02]  /*8f90*/  PRMT R60, R47.reuse, 0x8880, RZ ;  /* 0x000088802f3c7816 */ /* 0x040fe400000000ff */
[C---:B------:R-:W-:Y:S02]  /*8fa0*/  SHF.L.U32 R59, R47.reuse, 0x10, RZ ;  /* 0x000000102f3b7819 */ /* 0x040fe400000006ff */
[----:B------:R-:W-:Y:S02]  /*8fb0*/  SHF.L.U32 R58, R47, 0x8, RZ ;  /* 0x000000082f3a7819 */ /* 0x000fe400000006ff */
[C---:B------:R-:W-:Y:S02]  /*8fc0*/  PRMT R65, R48.reuse, 0x8880, RZ ;  /* 0x0000888030417816 */ /* 0x040fe400000000ff */
[----:B------:R-:W-:Y:S01]  /*8fd0*/  SHF.L.U32 R62, R48, 0x8, RZ ;  /* 0x00000008303e7819 */ /* 0x000fe200000006ff */
[C---:B----4-:R-:W-:Y:S01]  /*8fe0*/  IMAD R0, R38.reuse, R4, RZ ;  /* 0x0000000426007224 */ /* 0x050fe200078e02ff */
[----:B------:R-:W-:Y:S01]  /*8ff0*/  SHF.R.S32.HI R4, RZ, 0x18, R68 ;  /* 0x00000018ff047819 */ /* 0x000fe20000011444 */
[C---:B------:R-:W-:Y:S01]  /*9000*/  IMAD R2, R38.reuse, R5, RZ ;  /* 0x0000000526027224 */ /* 0x040fe200078e02ff */
[C---:B------:R-:W-:Y:S01]  /*9010*/  PRMT R57, R49.reuse, 0x8880, RZ ;  /* 0x0000888031397816 */ /* 0x040fe200000000ff */
[C---:B------:R-:W-:Y:S01]  /*9020*/  IMAD R3, R38.reuse, R6, RZ ;  /* 0x0000000626037224 */ /* 0x040fe200078e02ff */
[----:B------:R-:W-:Y:S01]  /*9030*/  SHF.L.U32 R56, R49, 0x10, RZ ;  /* 0x0000001031387819 */ /* 0x000fe200000006ff */
[----:B------:R-:W-:Y:S01]  /*9040*/  IMAD R0, R39, R40, R0 ;  /* 0x0000002827007224 */ /* 0x000fe200078e0200 */
[----:B------:R-:W-:Y:S01]  /*9050*/  MOV R39, R66 ;  /* 0x0000004200277202 */ /* 0x000fe20000000f00 */
[----:B------:R-:W-:Y:S01]  /*9060*/  IMAD R7, R38, R7, RZ ;  /* 0x0000000726077224 */ /* 0x000fe200078e02ff */
[----:B------:R-:W-:Y:S01]  /*9070*/  SHF.L.U32 R55, R49, 0x8, RZ ;  /* 0x0000000831377819 */ /* 0x000fe200000006ff */
[-C--:B------:R-:W-:Y:S01]  /*9080*/  IMAD R2, R41, R40.reuse, R2 ;  /* 0x0000002829027224 */ /* 0x080fe200078e0202 */
[----:B------:R-:W-:Y:S01]  /*9090*/  SHF.R.S32.HI R41, RZ, 0x18, R48 ;  /* 0x00000018ff297819 */ /* 0x000fe20000011430 */
[-C--:B------:R-:W-:Y:S01]  /*90a0*/  IMAD R3, R42, R40.reuse, R3 ;  /* 0x000000282a037224 */ /* 0x080fe200078e0203 */
[----:B------:R-:W-:Y:S01]  /*90b0*/  SHF.L.U32 R48, R51, 0x8, RZ ;  /* 0x0000000833307819 */ /* 0x000fe200000006ff */
[----:B------:R-:W-:Y:S01]  /*90c0*/  IMAD R7, R43, R40, R7 ;  /* 0x000000282b077224 */ /* 0x000fe200078e0207 */
[----:B------:R-:W-:Y:S01]  /*90d0*/  SHF.L.U32 R67, R45, 0x8, RZ ;  /* 0x000000082d437819 */ /* 0x000fe200000006ff */
[C---:B------:R-:W-:Y:S01]  /*90e0*/  IMAD R8, R38.reuse, R8, RZ ;  /* 0x0000000826087224 */ /* 0x040fe200078e02ff */
[----:B------:R-:W-:Y:S01]  /*90f0*/  SHF.R.S32.HI R45, RZ, 0x18, R46 ;  /* 0x00000018ff2d7819 */ /* 0x000fe2000001142e */
[----:B------:R-:W-:Y:S01]  /*9100*/  IMAD R9, R38, R9, RZ ;  /* 0x0000000926097224 */ /* 0x000fe200078e02ff */
[----:B------:R-:W-:Y:S01]  /*9110*/  SHF.L.U32 R61, R46, 0x8, RZ ;  /* 0x000000082e3d7819 */ /* 0x000fe200000006ff */
[C---:B------:R-:W-:Y:S01]  /*9120*/  IMAD R10, R38.reuse, R10, RZ ;  /* 0x0000000a260a7224 */ /* 0x040fe200078e02ff */
[----:B------:R-:W-:Y:S01]  /*9130*/  SHF.R.S32.HI R46, RZ, 0x18, R47 ;  /* 0x00000018ff2e7819 */ /* 0x000fe2000001142f */
[C---:B------:R-:W-:Y:S01]  /*9140*/  IMAD R11, R38.reuse, R11, RZ ;  /* 0x0000000b260b7224 */ /* 0x040fe200078e02ff */
[----:B------:R-:W-:Y:S01]  /*9150*/  SHF.R.S32.HI R42, RZ, 0x18, R49 ;  /* 0x00000018ff2a7819 */ /* 0x000fe20000011431 */
[----:B------:R-:W-:Y:S01]  /*9160*/  IMAD R6, R38, R15, RZ ;  /* 0x0000000f26067224 */ /* 0x000fe200078e02ff */
[----:B------:R-:W-:Y:S01]  /*9170*/  PRMT R54, R50, 0x8880, RZ ;  /* 0x0000888032367816 */ /* 0x000fe200000000ff */
[----:B------:R-:W-:Y:S01]  /*9180*/  IMAD R15, R38, R20, RZ ;  /* 0x00000014260f7224 */ /* 0x000fe200078e02ff */
[----:B------:R-:W-:Y:S01]  /*9190*/  SHF.L.U32 R52, R50, 0x8, RZ ;  /* 0x0000000832347819 */ /* 0x000fe200000006ff */
[C---:B------:R-:W-:Y:S01]  /*91a0*/  IMAD R20, R38.reuse, R25, RZ ;  /* 0x0000001926147224 */ /* 0x040fe200078e02ff */
[----:B------:R-:W-:Y:S01]  /*91b0*/  SHF.R.S32.HI R43, RZ, 0x18, R50 ;  /* 0x00000018ff2b7819 */ /* 0x000fe20000011432 */
[C---:B------:R-:W-:Y:S01]  /*91c0*/  IMAD R25, R38.reuse, R30, RZ ;  /* 0x0000001e26197224 */ /* 0x040fe200078e02ff */
[C---:B------:R-:W-:Y:S01]  /*91d0*/  PRMT R50, R51.reuse, 0x8880, RZ ;  /* 0x0000888033327816 */ /* 0x040fe200000000ff */
[C---:B------:R-:W-:Y:S01]  /*91e0*/  IMAD R30, R38.reuse, R35, RZ ;  /* 0x00000023261e7224 */ /* 0x040fe200078e02ff */
[----:B------:R-:W-:Y:S02]  /*91f0*/  SHF.L.U32 R49, R51, 0x10, RZ ;  /* 0x0000001033317819 */ /* 0x000fe400000006ff */
[----:B------:R-:W-:Y:S02]  /*9200*/  SHF.R.S32.HI R47, RZ, 0x18, R51 ;  /* 0x00000018ff2f7819 */ /* 0x000fe40000011433 */
[----:B------:R-:W-:Y:S01]  /*9210*/  I2IP.S8.S32.SAT R51, R7, R3, RZ ;  /* 0x0000000307337239 */ /* 0x000fe200000014ff */
[----:B------:R-:W-:Y:S01]  /*9220*/  IMAD.MOV.U32 R3, RZ, RZ, R69 ;  /* 0x000000ffff037224 */ /* 0x000fe200078e0045 */
[----:B------:R-:W-:Y:S01]  /*9230*/  SHF.R.S32.HI R5, RZ, 0x18, R67 ;  /* 0x00000018ff057819 */ /* 0x000fe20000011443 */
[----:B------:R-:W-:Y:S01]  /*9240*/  IMAD R7, R38, R16, RZ ;  /* 0x0000001026077224 */ /* 0x000fe200078e02ff */
[----:B------:R-:W-:Y:S01]  /*9250*/  IADD3 R36, PT, PT, R36, 0x1, RZ ;  /* 0x0000000124247810 */ /* 0x000fe20007ffe0ff */
[-C--:B------:R-:W-:Y:S02]  /*9260*/  IMAD R8, R3, R40.reuse, R8 ;  /* 0x0000002803087224 */ /* 0x080fe400078e0208 */
[-C--:B------:R-:W-:Y:S02]  /*9270*/  IMAD R9, R4, R40.reuse, R9 ;  /* 0x0000002804097224 */ /* 0x080fe400078e0209 */
[-C--:B------:R-:W-:Y:S02]  /*9280*/  IMAD R10, R5, R40.reuse, R10 ;  /* 0x00000028050a7224 */ /* 0x080fe400078e020a */
[----:B------:R-:W-:Y:S02]  /*9290*/  IMAD R11, R44, R40, R11 ;  /* 0x000000282c0b7224 */ /* 0x000fe400078e020b */
[C---:B------:R-:W-:Y:S02]  /*92a0*/  IMAD R3, R38.reuse, R12, RZ ;  /* 0x0000000c26037224 */ /* 0x040fe400078e02ff */
[C---:B------:R-:W-:Y:S01]  /*92b0*/  IMAD R12, R38.reuse, R17, RZ ;  /* 0x00000011260c7224 */ /* 0x040fe200078e02ff */
[----:B------:R-:W-:Y:S01]  /*92c0*/  I2IP.S8.S32.SAT R11, R11, R10, RZ ;  /* 0x0000000a0b0b7239 */ /* 0x000fe200000014ff */
[C---:B------:R-:W-:Y:S01]  /*92d0*/  IMAD R17, R38.reuse, R22, RZ ;  /* 0x0000001626117224 */ /* 0x040fe200078e02ff */
[----:B------:R-:W-:Y:S01]  /*92e0*/  SHF.R.S32.HI R10, RZ, 0x18, R64 ;  /* 0x00000018ff0a7819 */ /* 0x000fe20000011440 */
[C---:B------:R-:W-:Y:S02]  /*92f0*/  IMAD R22, R38.reuse, R27, RZ ;  /* 0x0000001b26167224 */ /* 0x040fe400078e02ff */
[----:B------:R-:W-:Y:S01]  /*9300*/  IMAD R27, R38, R32, RZ ;  /* 0x00000020261b7224 */ /* 0x000fe200078e02ff */
[----:B------:R-:W-:Y:S01]  /*9310*/  I2IP.S8.S32.SAT R32, R2, R0, R51 ;  /* 0x0000000002207239 */ /* 0x000fe20000001433 */
[C---:B------:R-:W-:Y:S01]  /*9320*/  IMAD R4, R38.reuse, R13, RZ ;  /* 0x0000000d26047224 */ /* 0x040fe200078e02ff */
[----:B------:R-:W-:Y:S01]  /*9330*/  SHF.R.S32.HI R0, RZ, 0x18, R61 ;  /* 0x00000018ff007819 */ /* 0x000fe2000001143d */
[C---:B------:R-:W-:Y:S01]  /*9340*/  IMAD R5, R38.reuse, R14, RZ ;  /* 0x0000000e26057224 */ /* 0x040fe200078e02ff */
[----:B------:R-:W-:Y:S01]  /*9350*/  MOV R2, R60 ;  /* 0x0000003c00027202 */ /* 0x000fe20000000f00 */
[C---:B------:R-:W-:Y:S02]  /*9360*/  IMAD R13, R38.reuse, R18, RZ ;  /* 0x00000012260d7224 */ /* 0x040fe400078e02ff */
[----:B------:R-:W-:Y:S02]  /*9370*/  IMAD R3, R39, R40, R3 ;  /* 0x0000002827037224 */ /* 0x000fe400078e0203 */
[C---:B------:R-:W-:Y:S02]  /*9380*/  IMAD R18, R38.reuse, R23, RZ ;  /* 0x0000001726127224 */ /* 0x040fe400078e02ff */
[----:B------:R-:W-:Y:S02]  /*9390*/  IMAD R23, R38, R28, RZ ;  /* 0x0000001c26177224 */ /* 0x000fe400078e02ff */
[----:B------:R-:W-:Y:S02]  /*93a0*/  IMAD R4, R10, R40, R4 ;  /* 0x000000280a047224 */ /* 0x000fe400078e0204 */
[----:B------:R-:W-:Y:S01]  /*93b0*/  IMAD R28, R38, R33, RZ ;  /* 0x00000021261c7224 */ /* 0x000fe200078e02ff */
[----:B------:R-:W-:Y:S01]  /*93c0*/  I2IP.S8.S32.SAT R33, R9, R8, R11 ;  /* 0x0000000809217239 */ /* 0x000fe2000000140b */
[-C--:B------:R-:W-:Y:S01]  /*93d0*/  IMAD R5, R0, R40.reuse, R5 ;  /* 0x0000002800057224 */ /* 0x080fe200078e0205 */
[----:B------:R-:W-:Y:S01]  /*93e0*/  SHF.R.S32.HI R8, RZ, 0x18, R59 ;  /* 0x00000018ff087819 */ /* 0x000fe2000001143b */
[-C--:B------:R-:W-:Y:S01]  /*93f0*/  IMAD R6, R45, R40.reuse, R6 ;  /* 0x000000282d067224 */ /* 0x080fe200078e0206 */
[----:B------:R-:W-:Y:S01]  /*9400*/  SHF.R.S32.HI R9, RZ, 0x18, R58 ;  /* 0x00000018ff097819 */ /* 0x000fe2000001143a */
[-C--:B------:R-:W-:Y:S01]  /*9410*/  IMAD R7, R2, R40.reuse, R7 ;  /* 0x0000002802077224 */ /* 0x080fe200078e0207 */
[----:B------:R-:W-:Y:S01]  /*9420*/  MOV R0, R65 ;  /* 0x0000004100007202 */ /* 0x000fe20000000f00 */
[----:B------:R-:W-:Y:S01]  /*9430*/  IMAD R14, R38, R19, RZ ;  /* 0x00000013260e7224 */ /* 0x000fe200078e02ff */
[----:B------:R-:W-:Y:S01]  /*9440*/  I2IP.S8.S32.SAT R5, R6, R5, RZ ;  /* 0x0000000506057239 */ /* 0x000fe200000014ff */
[-C--:B------:R-:W-:Y:S01]  /*9450*/  IMAD R12, R8, R40.reuse, R12 ;  /* 0x00000028080c7224 */ /* 0x080fe200078e020c */
[----:B------:R-:W-:Y:S01]  /*9460*/  SHF.R.S32.HI R2, RZ, 0x18, R63 ;  /* 0x00000018ff027819 */ /* 0x000fe2000001143f */
[-C--:B------:R-:W-:Y:S01]  /*9470*/  IMAD R13, R9, R40.reuse, R13 ;  /* 0x00000028090d7224 */ /* 0x080fe200078e020d */
[----:B------:R-:W-:Y:S01]  /*9480*/  SHF.R.S32.HI R8, RZ, 0x18, R62 ;  /* 0x00000018ff087819 */ /* 0x000fe2000001143e */
[----:B------:R-:W-:Y:S02]  /*9490*/  IMAD R16, R38, R21, RZ ;  /* 0x0000001526107224 */ /* 0x000fe400078e02ff */
[-C--:B------:R-:W-:Y:S02]  /*94a0*/  IMAD R14, R46, R40.reuse, R14 ;  /* 0x000000282e0e7224 */ /* 0x080fe400078e020e */
[-C--:B------:R-:W-:Y:S02]  /*94b0*/  IMAD R15, R0, R40.reuse, R15 ;  /* 0x00000028000f7224 */ /* 0x080fe400078e020f */
[----:B------:R-:W-:Y:S01]  /*94c0*/  IMAD R16, R2, R40, R16 ;  /* 0x0000002802107224 */ /* 0x000fe200078e0210 */
[----:B------:R-:W-:Y:S01]  /*94d0*/  I2IP.S8.S32.SAT R13, R14, R13, RZ ;  /* 0x0000000d0e0d7239 */ /* 0x000fe200000014ff */
[C---:B------:R-:W-:Y:S01]  /*94e0*/  IMAD R19, R38.reuse, R24, RZ ;  /* 0x0000001826137224 */ /* 0x040fe200078e02ff */
[----:B------:R-:W-:Y:S01]  /*94f0*/  SHF.R.S32.HI R2, RZ, 0x18, R56 ;  /* 0x00000018ff027819 */ /* 0x000fe20000011438 */
[----:B------:R-:W-:Y:S01]  /*9500*/  IMAD R24, R38, R29, RZ ;  /* 0x0000001d26187224 */ /* 0x000fe200078e02ff */
[----:B------:R-:W-:Y:S01]  /*9510*/  I2IP.S8.S32.SAT R35, R12, R7, R13 ;  /* 0x000000070c237239 */ /* 0x000fe2000000140d */
[----:B------:R-:W-:Y:S02]  /*9520*/  IMAD R17, R8, R40, R17 ;  /* 0x0000002808117224 */ /* 0x000fe400078e0211 */
[----:B------:R-:W-:Y:S02]  /*9530*/  IMAD.MOV.U32 R0, RZ, RZ, R57 ;  /* 0x000000ffff007224 */ /* 0x000fe400078e0039 */
[----:B------:R-:W-:Y:S01]  /*9540*/  IMAD R29, R38, R34, RZ ;  /* 0x00000022261d7224 */ /* 0x000fe200078e02ff */
[----:B------:R-:W-:Y:S01]  /*9550*/  I2IP.S8.S32.SAT R34, R4, R3, R5 ;  /* 0x0000000304227239 */ /* 0x000fe20000001405 */
[-C--:B------:R-:W-:Y:S01]  /*9560*/  IMAD R18, R41, R40.reuse, R18 ;  /* 0x0000002829127224 */ /* 0x080fe200078e0212 */
[----:B------:R-:W-:Y:S01]  /*9570*/  SHF.R.S32.HI R3, RZ, 0x18, R55 ;  /* 0x00000018ff037819 */ /* 0x000fe20000011437 */
[----:B------:R-:W-:Y:S01]  /*9580*/  IMAD R19, R0, R40, R19 ;  /* 0x0000002800137224 */ /* 0x000fe200078e0213 */
[----:B------:R-:W-:Y:S01]  /*9590*/  MOV R0, R54 ;  /* 0x0000003600007202 */ /* 0x000fe20000000f00 */
[----:B------:R1:W-:Y:S01]  /*95a0*/  STS.128 [R80+UR57+0x1600], R32 ;  /* 0x0016002050007988 */ /* 0x0003e20008000c39 */
[----:B------:R-:W-:Y:S01]  /*95b0*/  SHF.R.S32.HI R4, RZ, 0x18, R48 ;  /* 0x00000018ff047819 */ /* 0x000fe20000011430 */
[----:B------:R-:W-:Y:S01]  /*95c0*/  IMAD R21, R38, R26, RZ ;  /* 0x0000001a26157224 */ /* 0x000fe200078e02ff */
[----:B------:R-:W-:Y:S01]  /*95d0*/  I2IP.S8.S32.SAT R17, R18, R17, RZ ;  /* 0x0000001112117239 */ /* 0x000fe200000014ff */
[-C--:B------:R-:W-:Y:S01]  /*95e0*/  IMAD R20, R2, R40.reuse, R20 ;  /* 0x0000002802147224 */ /* 0x080fe200078e0214 */
[----:B------:R-:W-:Y:S01]  /*95f0*/  SHF.R.S32.HI R2, RZ, 0x18, R53 ;  /* 0x00000018ff027819 */ /* 0x000fe20000011435 */
[-C--:B------:R-:W-:Y:S01]  /*9600*/  IMAD R21, R3, R40.reuse, R21 ;  /* 0x0000002803157224 */ /* 0x080fe200078e0215 */
[----:B------:R-:W-:Y:S01]  /*9610*/  SHF.R.S32.HI R3, RZ, 0x18, R49 ;  /* 0x00000018ff037819 */ /* 0x000fe20000011431 */
[-C--:B------:R-:W-:Y:S01]  /*9620*/  IMAD R22, R42, R40.reuse, R22 ;  /* 0x000000282a167224 */ /* 0x080fe200078e0216 */
[----:B------:R-:W-:Y:S01]  /*9630*/  I2IP.S8.S32.SAT R16, R16, R15, R17 ;  /* 0x0000000f10107239 */ /* 0x000fe20000001411 */
[-C--:B------:R-:W-:Y:S01]  /*9640*/  IMAD R23, R0, R40.reuse, R23 ;  /* 0x0000002800177224 */ /* 0x080fe200078e0217 */
[----:B------:R-:W-:Y:S01]  /*9650*/  SHF.R.S32.HI R0, RZ, 0x18, R52 ;  /* 0x00000018ff007819 */ /* 0x000fe20000011434 */
[----:B------:R-:W-:Y:S01]  /*9660*/  IMAD R24, R2, R40, R24 ;  /* 0x0000002802187224 */ /* 0x000fe200078e0218 */
[----:B------:R-:W-:Y:S01]  /*9670*/  MOV R2, R50 ;  /* 0x0000003200027202 */ /* 0x000fe20000000f00 */
[----:B------:R-:W-:Y:S01]  /*9680*/  IMAD R26, R38, R31, RZ ;  /* 0x0000001f261a7224 */ /* 0x000fe200078e02ff */
[----:B------:R-:W-:Y:S01]  /*9690*/  I2IP.S8.S32.SAT R17, R22, R21, RZ ;  /* 0x0000001516117239 */ /* 0x000fe200000014ff */
[-C--:B------:R-:W-:Y:S02]  /*96a0*/  IMAD R25, R0, R40.reuse, R25 ;  /* 0x0000002800197224 */ /* 0x080fe400078e0219 */
[-C--:B------:R-:W-:Y:S01]  /*96b0*/  IMAD R26, R43, R40.reuse, R26 ;  /* 0x000000282b1a7224 */ /* 0x080fe200078e021a */
[----:B------:R-:W-:Y:S01]  /*96c0*/  I2IP.S8.S32.SAT R17, R20, R19, R17 ;  /* 0x0000001314117239 */ /* 0x000fe20000001411 */
[-C--:B------:R-:W-:Y:S02]  /*96d0*/  IMAD R27, R2, R40.reuse, R27 ;  /* 0x00000028021b7224 */ /* 0x080fe400078e021b */
[-C--:B------:R-:W-:Y:S01]  /*96e0*/  IMAD R28, R3, R40.reuse, R28 ;  /* 0x00000028031c7224 */ /* 0x080fe200078e021c */
[----:B------:R-:W-:Y:S01]  /*96f0*/  I2IP.S8.S32.SAT R18, R26, R25, RZ ;  /* 0x000000191a127239 */ /* 0x000fe200000014ff */
[-C--:B------:R-:W-:Y:S02]  /*9700*/  IMAD R29, R4, R40.reuse, R29 ;  /* 0x00000028041d7224 */ /* 0x080fe400078e021d */
[----:B------:R-:W-:Y:S01]  /*9710*/  IMAD R30, R47, R40, R30 ;  /* 0x000000282f1e7224 */ /* 0x000fe200078e021e */
[----:B------:R-:W-:Y:S04]  /*9720*/  I2IP.S8.S32.SAT R18, R24, R23, R18 ;  /* 0x0000001718127239 */ /* 0x000fe80000001412 */
[----:B------:R-:W-:Y:S04]  /*9730*/  I2IP.S8.S32.SAT R29, R30, R29, RZ ;  /* 0x0000001d1e1d7239 */ /* 0x000fe800000014ff */
[----:B------:R-:W-:Y:S05]  /*9740*/  I2IP.S8.S32.SAT R19, R28, R27, R29 ;  /* 0x0000001b1c137239 */ /* 0x000fea000000141d */
[----:B------:R1:W-:Y:S01]  /*9750*/  STS.128 [R79+0x1010], R16 ;  /* 0x001010104f007388 */ /* 0x0003e20000000c00 */
[----:B------:R-:W-:Y:S01]  /*9760*/  @!PT LDS RZ, [RZ] ;  /* 0x00000000fffff984 */ /* 0x000fe20000000800 */
[----:B------:R-:W-:Y:S01]  /*9770*/  @!PT LDS RZ, [RZ] ;  /* 0x00000000fffff984 */ /* 0x000fe20000000800 */
[----:B------:R-:W-:Y:S01]  /*9780*/  @!PT LDS RZ, [RZ] ;  /* 0x00000000fffff984 */ /* 0x000fe20000000800 */
[----:B------:R-:W-:Y:S01]  /*9790*/  @!PT LDS RZ, [RZ] ;  /* 0x00000000fffff984 */ /* 0x000fe20000000800 */
[----:B------:R3:W-:Y:S07]  /*97a0*/  MEMBAR.ALL.CTA ;  /* 0x0000000000007992 */ /* 0x0007ee0000008000 */
[----:B---3--:R-:W3:Y:S02]  /*97b0*/  FENCE.VIEW.ASYNC.S ;  /* 0x00000000000073c6 */ /* 0x008ee40000000000 */
[----:B---3--:R-:W-:Y:S06]  /*97c0*/  BAR.SYNC.DEFER_BLOCKING 0x1, 0x80 ;  /* 0x0042000000007b1d */ /* 0x008fec0000010000 */
[----:B------:R-:W-:Y:S05]  /*97d0*/  @P0 BRA `(.L_x_180) ;  /* 0x0000000000300947 */ /* 0x000fea0003800000 */
[----:B------:R-:W-:Y:S02]  /*97e0*/  UIADD3 UR10, UPT, UPT, UR57, 0x1600, URZ ;  /* 0x00001600390a7890 */ /* 0x000fe4000fffe0ff */
[----:B------:R-:W-:Y:S02]  /*97f0*/  UIADD3 UR8, UP0, UPT, UR62, 0x680, URZ ;  /* 0x000006803e087890 */ /* 0x000fe4000ff1e0ff */
[----:B------:R-:W-:Y:S02]  /*9800*/  USHF.L.U32 UR5, UR51, 0x6, URZ ;  /* 0x0000000633057899 */ /* 0x000fe400080006ff */
[----:B------:R-:W-:Y:S01]  /*9810*/  MOV R88, UR10 ;  /* 0x0000000a00587c02 */ /* 0x000fe20008000f00 */
[----:B------:R-:W-:Y:S02]  /*9820*/  USHF.L.U32 UR6, UR50, 0x6, URZ ;  /* 0x0000000632067899 */ /* 0x000fe400080006ff */
[----:B------:R-:W-:Y:S01]  /*9830*/  UIADD3.X UR9, UPT, UPT, URZ, UR63, URZ, UP0, !UPT ;  /* 0x0000003fff097290 */ /* 0x000fe200087fe4ff */
[----:B------:R-:W-:Y:S01]  /*9840*/  R2UR UR4, R88 ;  /* 0x00000000580472ca */ /* 0x000fe200000e0000 */
[----:B------:R-:W-:Y:S11]  /*9850*/  UMOV UR7, UR36 ;  /* 0x0000002400077c82 */ /* 0x000ff60008000000 */
[----:B------:R-:W-:Y:S01]  /*9860*/  @!UPT UIADD3 URZ, UPT, UPT, URZ, URZ, URZ ;  /* 0x000000fffffff290 */ /* 0x000fe2000fffe0ff */
[----:B------:R3:W-:Y:S01]  /*9870*/  UTMASTG.3D [UR4], [UR8] ;  /* 0x00000004080073b5 */ /* 0x0007e20008010000 */
[----:B------:R0:W-:Y:S01]  /*9880*/  UTMACMDFLUSH ;  /* 0x00000000000079b7 */ /* 0x0001e20000000000 */
[----:B---3--:R-:W-:Y:S04]  /*9890*/  DEPBAR.LE SB0, 0x0 ;  /* 0x000080000000791a */ /* 0x008fe80000000000 */
.L_x_180:
[----:B------:R-:W-:Y:S05]  /*98a0*/  BSYNC.RECONVERGENT B0 ;  /* 0x0000000000007941 */ /* 0x000fea0003800200 */
.L_x_179:
[----:B------:R-:W-:Y:S01]  /*98b0*/  BAR.SYNC.DEFER_BLOCKING 0x1, 0x80 ;  /* 0x0042000000007b1d */ /* 0x000fe20000010000 */
[----:B------:R-:W-:Y:S01]  /*98c0*/  ISETP.NE.AND P0, PT, R84, 0x2, PT ;  /* 0x000000025400780c */ /* 0x000fe20003f05270 */
[----:B------:R-:W-:Y:S01]  /*98d0*/  UISETP.NE.AND UP0, UPT, UR61, URZ, UPT ;  /* 0x000000ff3d00728c */ /* 0x000fe2000bf05270 */
[----:B------:R-:W-:Y:S01]  /*98e0*/  ISETP.NE.AND P1, PT, R36, 0x4, PT ;  /* 0x000000042400780c */ /* 0x000fe20003f25270 */
[----:B------:R-:W-:Y:S01]  /*98f0*/  UIADD3 UR51, UPT, UPT, UR42, UR48, URZ ;  /* 0x000000302a337290 */ /* 0x000fe2000fffe0ff */
[----:B------:R-:W-:Y:S01]  /*9900*/  SEL R2, RZ, 0x1, P0 ;  /* 0x00000001ff027807 */ /* 0x000fe20000000000 */
[----:B------:R-:W-:Y:S01]  /*9910*/  UIADD3 UR50, UPT, UPT, UR43, UR49, URZ ;  /* 0x000000312b327290 */ /* 0x000fe2000fffe0ff */
[----:B------:R-:W-:Y:S02]  /*9920*/  SEL R0, RZ, 0x1, P1 ;  /* 0x00000001ff007807 */ /* 0x000fe40000800000 */
[----:B------:R-:W-:Y:S02]  /*9930*/  LOP3.LUT R86, R86, R2, RZ, 0x3c, !PT ;  /* 0x0000000256567212 */ /* 0x000fe400078e3cff */
[----:B------:R-:W-:Y:S02]  /*9940*/  LOP3.LUT R87, R87, R0, RZ, 0x3c, !PT ;  /* 0x0000000057577212 */ /* 0x000fe400078e3cff */
[----:B------:R-:W-:Y:S02]  /*9950*/  SEL R84, R84, RZ, P0 ;  /* 0x000000ff54547207 */ /* 0x000fe40000000000 */
[----:B------:R-:W-:Y:S01]  /*9960*/  SEL R36, R36, RZ, P1 ;  /* 0x000000ff24247207 */ /* 0x000fe20000800000 */
[----:B------:R-:W-:Y:S01]  /*9970*/  UMOV UR36, UR60 ;  /* 0x0000003c00247c82 */ /* 0x000fe20008000000 */
[----:B------:R-:W-:Y:S05]  /*9980*/  BRA.U UP0, `(.L_x_181) ;  /* 0xffffffe500587547 */ /* 0x000fea000b83ffff */
[----:B------:R-:W-:Y:S05]  /*9990*/  EXIT ;  /* 0x000000000000794d */ /* 0x000fea0003800000 */
.L_x_25:
[----:B---3--:R3:W4:Y:S02]  /*99a0*/  SYNCS.PHASECHK.TRANS64.TRYWAIT P0, [R0+URZ+0x510], R2 ;  /* 0x00051002000075a7 */ /* 0x00872400080011ff */
[----:B----4-:R-:W-:Y:S05]  /*99b0*/  @!P0 NANOSLEEP.SYNCS 0x989680 ;  /* 0x009896800000895d */ /* 0x010fea0003900000 */
[----:B------:R-:W4:Y:S02]  /*99c0*/  @!P0 SYNCS.PHASECHK.TRANS64 P0, [R0+URZ+0x510], R2 ;  /* 0x00051002000085a7 */ /* 0x000f2400080010ff */
[----:B----4-:R-:W-:Y:S05]  /*99d0*/  @!P0 BRA `(.L_x_25) ;  /* 0xfffffffc00f08947 */ /* 0x010fea000383ffff */
[----:B------:R-:W-:Y:S05]  /*99e0*/  BRA `(.L_x_182) ;  /* 0xffffff8800187947 */ /* 0x000fea000383ffff */
.L_x_28:
[----:B--2---:R-:W-:-:S07]  /*99f0*/  MOV R0, UR33 ;  /* 0x0000002100007c02 */ /* 0x004fce0008000f00 */
.L_x_183:
[----:B--2---:R2:W3:Y:S02]  /*9a00*/  SYNCS.PHASECHK.TRANS64.TRYWAIT P0, [R0+URZ+0x240], R3 ;  /* 0x00024003000075a7 */ /* 0x0044e400080011ff */
[----:B---3--:R-:W-:Y:S05]  /*9a10*/  @!P0 NANOSLEEP.SYNCS 0x989680 ;  /* 0x009896800000895d */ /* 0x008fea0003900000 */
[----:B------:R-:W3:Y:S02]  /*9a20*/  @!P0 SYNCS.PHASECHK.TRANS64 P0, [R0+URZ+0x240], R3 ;  /* 0x00024003000085a7 */ /* 0x000ee400080010ff */
[----:B---3--:R-:W-:Y:S05]  /*9a30*/  @!P0 BRA `(.L_x_183) ;  /* 0xfffffffc00f08947 */ /* 0x008fea000383ffff */
[----:B------:R-:W-:Y:S05]  /*9a40*/  BRA `(.L_x_27) ;  /* 0xffffff8800707947 */ /* 0x000fea000383ffff */
.L_x_35:
[----:B-1----:R-:W-:-:S07]  /*9a50*/  MOV R0, UR17 ;  /* 0x0000001100007c02 */ /* 0x002fce0008000f00 */
.L_x_184:
[----:B-1----:R1:W2:Y:S02]  /*9a60*/  SYNCS.PHASECHK.TRANS64.TRYWAIT P0, [R0+URZ+0x240], R3 ;  /* 0x00024003000075a7 */ /* 0x0022a400080011ff */
[----:B--2---:R-:W-:Y:S05]  /*9a70*/  @!P0 NANOSLEEP.SYNCS 0x989680 ;  /* 0x009896800000895d */ /* 0x004fea0003900000 */
[----:B------:R-:W2:Y:S02]  /*9a80*/  @!P0 SYNCS.PHASECHK.TRANS64 P0, [R0+URZ+0x240], R3 ;  /* 0x00024003000085a7 */ /* 0x000ea400080010ff */
[----:B--2---:R-:W-:Y:S05]  /*9a90*/  @!P0 BRA `(.L_x_184) ;  /* 0xfffffffc00f08947 */ /* 0x004fea000383ffff */
[----:B------:R-:W-:Y:S05]  /*9aa0*/  BRA `(.L_x_34) ;  /* 0xffffff8c00307947 */ /* 0x000fea000383ffff */
.L_x_40:
[----:B-1----:R1:W2:Y:S02]  /*9ab0*/  SYNCS.PHASECHK.TRANS64.TRYWAIT P0, [R3+URZ+0x4a0], R0 ;  /* 0x0004a000030075a7 */ /* 0x0022a400080011ff */
[----:B--2---:R-:W-:Y:S05]  /*9ac0*/  @!P0 NANOSLEEP.SYNCS 0x989680 ;  /* 0x009896800000895d */ /* 0x004fea0003900000 */
[----:B------:R-:W2:Y:S02]  /*9ad0*/  @!P0 SYNCS.PHASECHK.TRANS64 P0, [R3+URZ+0x4a0], R0 ;  /* 0x0004a000030085a7 */ /* 0x000ea400080010ff */
[----:B--2---:R-:W-:Y:S05]  /*9ae0*/  @!P0 BRA `(.L_x_40) ;  /* 0xfffffffc00f08947 */ /* 0x004fea000383ffff */
[----:B------:R-:W-:Y:S05]  /*9af0*/  BRA `(.L_x_185) ;  /* 0xffffff8c00d87947 */ /* 0x000fea000383ffff */
.L_x_44:
[----:B------:R-:W-:-:S07]  /*9b00*/  MOV R0, UR4 ;  /* 0x0000000400007c02 */ /* 0x000fce0008000f00 */
.L_x_186:
[----:B-1----:R1:W2:Y:S02]  /*9b10*/  SYNCS.PHASECHK.TRANS64.TRYWAIT P0, [R0+URZ], R2 ;  /* 0x00000002000075a7 */ /* 0x0022a400080011ff */
[----:B--2---:R-:W-:Y:S05]  /*9b20*/  @!P0 NANOSLEEP.SYNCS 0x989680 ;  /* 0x009896800000895d */ /* 0x004fea0003900000 */
[----:B------:R-:W2:Y:S02]  /*9b30*/  @!P0 SYNCS.PHASECHK.TRANS64 P0, [R0+URZ], R2 ;  /* 0x00000002000085a7 */ /* 0x000ea400080010ff */
[----:B--2---:R-:W-:Y:S05]  /*9b40*/  @!P0 BRA `(.L_x_186) ;  /* 0xfffffffc00f08947 */ /* 0x004fea000383ffff */
[----:B------:R-:W-:Y:S05]  /*9b50*/  BRA `(.L_x_187) ;  /* 0xffffff94005c7947 */ /* 0x000fea000383ffff */
.L_x_45:
[----:B------:R-:W-:-:S07]  /*9b60*/  MOV R0, UR4 ;  /* 0x0000000400007c02 */ /* 0x000fce0008000f00 */
.L_x_188:
[----:B-1----:R1:W2:Y:S02]  /*9b70*/  SYNCS.PHASECHK.TRANS64.TRYWAIT P0, [R0+URZ], R3 ;  /* 0x00000003000075a7 */ /* 0x0022a400080011ff */
[----:B--2---:R-:W-:Y:S05]  /*9b80*/  @!P0 NANOSLEEP.SYNCS 0x989680 ;  /* 0x009896800000895d */ /* 0x004fea0003900000 */
[----:B------:R-:W2:Y:S02]  /*9b90*/  @!P0 SYNCS.PHASECHK.TRANS64 P0, [R0+URZ], R3 ;  /* 0x00000003000085a7 */ /* 0x000ea400080010ff */
[----:B--2---:R-:W-:Y:S05]  /*9ba0*/  @!P0 BRA `(.L_x_188) ;  /* 0xfffffffc00f08947 */ /* 0x004fea000383ffff */
[----:B------:R-:W-:Y:S05]  /*9bb0*/  BRA `(.L_x_189) ;  /* 0xffffff9400687947 */ /* 0x000fea000383ffff */
.L_x_46:
[----:B------:R-:W-:-:S07]  /*9bc0*/  MOV R0, UR4 ;  /* 0x0000000400007c02 */ /* 0x000fce0008000f00 */
.L_x_190:
[----:B-1----:R1:W2:Y:S02]  /*9bd0*/  SYNCS.PHASECHK.TRANS64.TRYWAIT P0, [R0+URZ], R3 ;  /* 0x00000003000075a7 */ /* 0x0022a400080011ff */
[----:B--2---:R-:W-:Y:S05]  /*9be0*/  @!P0 NANOSLEEP.SYNCS 0x989680 ;  /* 0x009896800000895d */ /* 0x004fea0003900000 */
[----:B------:R-:W2:Y:S02]  /*9bf0*/  @!P0 SYNCS.PHASECHK.TRANS64 P0, [R0+URZ], R3 ;  /* 0x00000003000085a7 */ /* 0x000ea400080010ff */
[----:B--2---:R-:W-:Y:S05]  /*9c00*/  @!P0 BRA `(.L_x_190) ;  /* 0xfffffffc00f08947 */ /* 0x004fea000383ffff */
[----:B------:R-:W-:Y:S05]  /*9c10*/  BRA `(.L_x_191) ;  /* 0xffffff9400747947 */ /* 0x000fea000383ffff */
.L_x_47:
[----:B------:R-:W-:-:S07]  /*9c20*/  MOV R0, UR4 ;  /* 0x0000000400007c02 */ /* 0x000fce0008000f00 */
.L_x_192:
[----:B-1----:R1:W2:Y:S02]  /*9c30*/  SYNCS.PHASECHK.TRANS64.TRYWAIT P0, [R0+URZ], R3 ;  /* 0x00000003000075a7 */ /* 0x0022a400080011ff */
[----:B--2---:R-:W-:Y:S05]  /*9c40*/  @!P0 NANOSLEEP.SYNCS 0x989680 ;  /* 0x009896800000895d */ /* 0x004fea0003900000 */
[----:B------:R-:W2:Y:S02]  /*9c50*/  @!P0 SYNCS.PHASECHK.TRANS64 P0, [R0+URZ], R3 ;  /* 0x00000003000085a7 */ /* 0x000ea400080010ff */
[----:B--2---:R-:W-:Y:S05]  /*9c60*/  @!P0 BRA `(.L_x_192) ;  /* 0xfffffffc00f08947 */ /* 0x004fea000383ffff */
[----:B------:R-:W-:Y:S05]  /*9c70*/  BRA `(.L_x_193) ;  /* 0xffffff9400807947 */ /* 0x000fea000383ffff */
.L_x_48:
[----:B------:R-:W-:-:S07]  /*9c80*/  MOV R0, UR4 ;  /* 0x0000000400007c02 */ /* 0x000fce0008000f00 */
.L_x_194:
[----:B-1----:R1:W2:Y:S02]  /*9c90*/  SYNCS.PHASECHK.TRANS64.TRYWAIT P0, [R0+URZ], R3 ;  /* 0x00000003000075a7 */ /* 0x0022a400080011ff */
[----:B--2---:R-:W-:Y:S05]  /*9ca0*/  @!P0 NANOSLEEP.SYNCS 0x989680 ;  /* 0x009896800000895d */ /* 0x004fea0003900000 */
[----:B------:R-:W2:Y:S02]  /*9cb0*/  @!P0 SYNCS.PHASECHK.TRANS64 P0, [R0+URZ], R3 ;  /* 0x00000003000085a7 */ /* 0x000ea400080010ff */
[----:B--2---:R-:W-:Y:S05]  /*9cc0*/  @!P0 BRA `(.L_x_194) ;  /* 0xfffffffc00f08947 */ /* 0x004fea000383ffff */
[----:B------:R-:W-:Y:S05]  /*9cd0*/  BRA `(.L_x_195) ;  /* 0xffffff94008c7947 */ /* 0x000fea000383ffff */
.L_x_49:
[----:B------:R-:W-:-:S07]  /*9ce0*/  MOV R0, UR4 ;  /* 0x0000000400007c02 */ /* 0x000fce0008000f00 */
.L_x_196:
[----:B-1----:R1:W2:Y:S02]  /*9cf0*/  SYNCS.PHASECHK.TRANS64.TRYWAIT P0, [R0+URZ], R3 ;  /* 0x00000003000075a7 */ /* 0x0022a400080011ff */
[----:B--2---:R-:W-:Y:S05]  /*9d00*/  @!P0 NANOSLEEP.SYNCS 0x989680 ;  /* 0x009896800000895d */ /* 0x004fea0003900000 */
[----:B------:R-:W2:Y:S02]  /*9d10*/  @!P0 SYNCS.PHASECHK.TRANS64 P0, [R0+URZ], R3 ;  /* 0x00000003000085a7 */ /* 0x000ea400080010ff */
[----:B--2---:R-:W-:Y:S05]  /*9d20*/  @!P0 BRA `(.L_x_196) ;  /* 0xfffffffc00f08947 */ /* 0x004fea000383ffff */
[----:B------:R-:W-:Y:S05]  /*9d30*/  BRA `(.L_x_197) ;  /* 0xffffff9400987947 */ /* 0x000fea000383ffff */
.L_x_50:
[----:B------:R-:W-:-:S07]  /*9d40*/  MOV R0, UR4 ;  /* 0x0000000400007c02 */ /* 0x000fce0008000f00 */
.L_x_198:
[----:B-1----:R1:W2:Y:S02]  /*9d50*/  SYNCS.PHASECHK.TRANS64.TRYWAIT P0, [R0+URZ], R3 ;  /* 0x00000003000075a7 */ /* 0x0022a400080011ff */
[----:B--2---:R-:W-:Y:S05]  /*9d60*/  @!P0 NANOSLEEP.SYNCS 0x989680 ;  /* 0x009896800000895d */ /* 0x004fea0003900000 */
[----:B------:R-:W2:Y:S02]  /*9d70*/  @!P0 SYNCS.PHASECHK.TRANS64 P0, [R0+URZ], R3 ;  /* 0x00000003000085a7 */ /* 0x000ea400080010ff */
[----:B--2---:R-:W-:Y:S05]  /*9d80*/  @!P0 BRA `(.L_x_198) ;  /* 0xfffffffc00f08947 */ /* 0x004fea000383ffff */
[----:B------:R-:W-:Y:S05]  /*9d90*/  BRA `(.L_x_199) ;  /* 0xffffff9400a47947 */ /* 0x000fea000383ffff */
.L_x_51:
[----:B------:R-:W-:-:S07]  /*9da0*/  MOV R0, UR4 ;  /* 0x0000000400007c02 */ /* 0x000fce0008000f00 */
.L_x_200:
[----:B-1----:R1:W2:Y:S02]  /*9db0*/  SYNCS.PHASECHK.TRANS64.TRYWAIT P0, [R0+URZ], R3 ;  /* 0x00000003000075a7 */ /* 0x0022a400080011ff */
[----:B--2---:R-:W-:Y:S05]  /*9dc0*/  @!P0 NANOSLEEP.SYNCS 0x989680 ;  /* 0x009896800000895d */ /* 0x004fea0003900000 */
[----:B------:R-:W2:Y:S02]  /*9dd0*/  @!P0 SYNCS.PHASECHK.TRANS64 P0, [R0+URZ], R3 ;  /* 0x00000003000085a7 */ /* 0x000ea400080010ff */
[----:B--2---:R-:W-:Y:S05]  /*9de0*/  @!P0 BRA `(.L_x_200) ;  /* 0xfffffffc00f08947 */ /* 0x004fea000383ffff */
[----:B------:R-:W-:Y:S05]  /*9df0*/  BRA `(.L_x_201) ;  /* 0xffffff9400b07947 */ /* 0x000fea000383ffff */
.L_x_52:
[----:B------:R-:W-:-:S07]  /*9e00*/  MOV R0, UR4 ;  /* 0x0000000400007c02 */ /* 0x000fce0008000f00 */
.L_x_202:
[----:B-1----:R1:W2:Y:S02]  /*9e10*/  SYNCS.PHASECHK.TRANS64.TRYWAIT P0, [R0+URZ], R3 ;  /* 0x00000003000075a7 */ /* 0x0022a400080011ff */
[----:B--2---:R-:W-:Y:S05]  /*9e20*/  @!P0 NANOSLEEP.SYNCS 0x989680 ;  /* 0x009896800000895d */ /* 0x004fea0003900000 */
[----:B------:R-:W2:Y:S02]  /*9e30*/  @!P0 SYNCS.PHASECHK.TRANS64 P0, [R0+URZ], R3 ;  /* 0x00000003000085a7 */ /* 0x000ea400080010ff */
[----:B--2---:R-:W-:Y:S05]  /*9e40*/  @!P0 BRA `(.L_x_202) ;  /* 0xfffffffc00f08947 */ /* 0x004fea000383ffff */
[----:B------:R-:W-:Y:S05]  /*9e50*/  BRA `(.L_x_203) ;  /* 0xffffff9400bc7947 */ /* 0x000fea000383ffff */
.L_x_53:
[----:B------:R-:W-:-:S07]  /*9e60*/  MOV R0, UR4 ;  /* 0x0000000400007c02 */ /* 0x000fce0008000f00 */
.L_x_204:
[----:B-1----:R1:W2:Y:S02]  /*9e70*/  SYNCS.PHASECHK.TRANS64.TRYWAIT P0, [R0+URZ], R3 ;  /* 0x00000003000075a7 */ /* 0x0022a400080011ff */
[----:B--2---:R-:W-:Y:S05]  /*9e80*/  @!P0 NANOSLEEP.SYNCS 0x989680 ;  /* 0x009896800000895d */ /* 0x004fea0003900000 */
[----:B------:R-:W2:Y:S02]  /*9e90*/  @!P0 SYNCS.PHASECHK.TRANS64 P0, [R0+URZ], R3 ;  /* 0x00000003000085a7 */ /* 0x000ea400080010ff */
[----:B--2---:R-:W-:Y:S05]  /*9ea0*/  @!P0 BRA `(.L_x_204) ;  /* 0xfffffffc00f08947 */ /* 0x004fea000383ffff */
[----:B------:R-:W-:Y:S05]  /*9eb0*/  BRA `(.L_x_205) ;  /* 0xffffff9400c87947 */ /* 0x000fea000383ffff */
.L_x_54:
[----:B------:R-:W-:-:S07]  /*9ec0*/  MOV R0, UR4 ;  /* 0x0000000400007c02 */ /* 0x000fce0008000f00 */
.L_x_206:
[----:B-1----:R1:W2:Y:S02]  /*9ed0*/  SYNCS.PHASECHK.TRANS64.TRYWAIT P0, [R0+URZ], R3 ;  /* 0x00000003000075a7 */ /* 0x0022a400080011ff */
[----:B--2---:R-:W-:Y:S05]  /*9ee0*/  @!P0 NANOSLEEP.SYNCS 0x989680 ;  /* 0x009896800000895d */ /* 0x004fea0003900000 */
[----:B------:R-:W2:Y:S02]  /*9ef0*/  @!P0 SYNCS.PHASECHK.TRANS64 P0, [R0+URZ], R3 ;  /* 0x00000003000085a7 */ /* 0x000ea400080010ff */
[----:B--2---:R-:W-:Y:S05]  /*9f00*/  @!P0 BRA `(.L_x_206) ;  /* 0xfffffffc00f08947 */ /* 0x004fea000383ffff */
[----:B------:R-:W-:Y:S05]  /*9f10*/  BRA `(.L_x_207) ;  /* 0xffffff9400d47947 */ /* 0x000fea000383ffff */
.L_x_55:
[----:B------:R-:W-:-:S07]  /*9f20*/  MOV R0, UR4 ;  /* 0x0000000400007c02 */ /* 0x000fce0008000f00 */
.L_x_208:
[----:B-1----:R1:W2:Y:S02]  /*9f30*/  SYNCS.PHASECHK.TRANS64.TRYWAIT P0, [R0+URZ], R3 ;  /* 0x00000003000075a7 */ /* 0x0022a400080011ff */
[----:B--2---:R-:W-:Y:S05]  /*9f40*/  @!P0 NANOSLEEP.SYNCS 0x989680 ;  /* 0x009896800000895d */ /* 0x004fea0003900000 */
[----:B------:R-:W2:Y:S02]  /*9f50*/  @!P0 SYNCS.PHASECHK.TRANS64 P0, [R0+URZ], R3 ;  /* 0x00000003000085a7 */ /* 0x000ea400080010ff */
[----:B--2---:R-:W-:Y:S05]  /*9f60*/  @!P0 BRA `(.L_x_208) ;  /* 0xfffffffc00f08947 */ /* 0x004fea000383ffff */
[----:B------:R-:W-:Y:S05]  /*9f70*/  BRA `(.L_x_209) ;  /* 0xffffff9400e07947 */ /* 0x000fea000383ffff */
.L_x_56:
[----:B------:R-:W-:-:S07]  /*9f80*/  MOV R0, UR4 ;  /* 0x0000000400007c02 */ /* 0x000fce0008000f00 */
.L_x_210:
[----:B-1----:R1:W2:Y:S02]  /*9f90*/  SYNCS.PHASECHK.TRANS64.TRYWAIT P0, [R0+URZ], R3 ;  /* 0x00000003000075a7 */ /* 0x0022a400080011ff */
[----:B--2---:R-:W-:Y:S05]  /*9fa0*/  @!P0 NANOSLEEP.SYNCS 0x989680 ;  /* 0x009896800000895d */ /* 0x004fea0003900000 */
[----:B------:R-:W2:Y:S02]  /*9fb0*/  @!P0 SYNCS.PHASECHK.TRANS64 P0, [R0+URZ], R3 ;  /* 0x00000003000085a7 */ /* 0x000ea400080010ff */
[----:B--2---:R-:W-:Y:S05]  /*9fc0*/  @!P0 BRA `(.L_x_210) ;  /* 0xfffffffc00f08947 */ /* 0x004fea000383ffff */
[----:B------:R-:W-:Y:S05]  /*9fd0*/  BRA `(.L_x_211) ;  /* 0xffffff9400ec7947 */ /* 0x000fea000383ffff */
.L_x_57:
[----:B------:R-:W-:-:S07]  /*9fe0*/  MOV R0, UR4 ;  /* 0x0000000400007c02 */ /* 0x000fce0008000f00 */
.L_x_212:
[----:B-1----:R1:W2:Y:S02]  /*9ff0*/  SYNCS.PHASECHK.TRANS64.TRYWAIT P0, [R0+URZ], R3 ;  /* 0x00000003000075a7 */ /* 0x0022a400080011ff */
[----:B--2---:R-:W-:Y:S05]  /*a000*/  @!P0 NANOSLEEP.SYNCS 0x989680 ;  /* 0x009896800000895d */ /* 0x004fea0003900000 */
[----:B------:R-:W2:Y:S02]  /*a010*/  @!P0 SYNCS.PHASECHK.TRANS64 P0, [R0+URZ], R3 ;  /* 0x00000003000085a7 */ /* 0x000ea400080010ff */
[----:B--2---:R-:W-:Y:S05]  /*a020*/  @!P0 BRA `(.L_x_212) ;  /* 0xfffffffc00f08947 */ /* 0x004fea000383ffff */
[----:B------:R-:W-:Y:S05]  /*a030*/  BRA `(.L_x_213) ;  /* 0xffffff9400f87947 */ /* 0x000fea000383ffff */
.L_x_58:
[----:B------:R-:W-:-:S07]  /*a040*/  MOV R0, UR4 ;  /* 0x0000000400007c02 */ /* 0x000fce0008000f00 */
.L_x_214:
[----:B-1----:R1:W2:Y:S02]  /*a050*/  SYNCS.PHASECHK.TRANS64.TRYWAIT P0, [R0+URZ], R3 ;  /* 0x00000003000075a7 */ /* 0x0022a400080011ff */
[----:B--2---:R-:W-:Y:S05]  /*a060*/  @!P0 NANOSLEEP.SYNCS 0x989680 ;  /* 0x009896800000895d */ /* 0x004fea0003900000 */
[----:B------:R-:W2:Y:S02]  /*a070*/  @!P0 SYNCS.PHASECHK.TRANS64 P0, [R0+URZ], R3 ;  /* 0x00000003000085a7 */ /* 0x000ea400080010ff */
[----:B--2---:R-:W-:Y:S05]  /*a080*/  @!P0 BRA `(.L_x_214) ;  /* 0xfffffffc00f08947 */ /* 0x004fea000383ffff */
[----:B------:R-:W-:Y:S05]  /*a090*/  BRA `(.L_x_215) ;  /* 0xffffff9800047947 */ /* 0x000fea000383ffff */
.L_x_59:
[----:B------:R-:W-:-:S07]  /*a0a0*/  MOV R0, UR4 ;  /* 0x0000000400007c02 */ /* 0x000fce0008000f00 */
.L_x_216:
[----:B-1----:R1:W2:Y:S02]  /*a0b0*/  SYNCS.PHASECHK.TRANS64.TRYWAIT P0, [R0+URZ], R3 ;  /* 0x00000003000075a7 */ /* 0x0022a400080011ff */
[----:B--2---:R-:W-:Y:S05]  /*a0c0*/  @!P0 NANOSLEEP.SYNCS 0x989680 ;  /* 0x009896800000895d */ /* 0x004fea0003900000 */
[----:B------:R-:W2:Y:S02]  /*a0d0*/  @!P0 SYNCS.PHASECHK.TRANS64 P0, [R0+URZ], R3 ;  /* 0x00000003000085a7 */ /* 0x000ea400080010ff */
[----:B--2---:R-:W-:Y:S05]  /*a0e0*/  @!P0 BRA `(.L_x_216) ;  /* 0xfffffffc00f08947 */ /* 0x004fea000383ffff */
[----:B------:R-:W-:Y:S05]  /*a0f0*/  BRA `(.L_x_217) ;  /* 0xffffff9800107947 */ /* 0x000fea000383ffff */
.L_x_60:
[----:B------:R-:W-:-:S07]  /*a100*/  MOV R0, UR4 ;  /* 0x0000000400007c02 */ /* 0x000fce0008000f00 */
.L_x_218:
[----:B-1----:R1:W2:Y:S02]  /*a110*/  SYNCS.PHASECHK.TRANS64.TRYWAIT P0, [R0+URZ], R3 ;  /* 0x00000003000075a7 */ /* 0x0022a400080011ff */
[----:B--2---:R-:W-:Y:S05]  /*a120*/  @!P0 NANOSLEEP.SYNCS 0x989680 ;  /* 0x009896800000895d */ /* 0x004fea0003900000 */
[----:B------:R-:W2:Y:S02]  /*a130*/  @!P0 SYNCS.PHASECHK.TRANS64 P0, [R0+URZ], R3 ;  /* 0x00000003000085a7 */ /* 0x000ea400080010ff */
[----:B--2---:R-:W-:Y:S05]  /*a140*/  @!P0 BRA `(.L_x_218) ;  /* 0xfffffffc00f08947 */ /* 0x004fea000383ffff */
[----:B------:R-:W-:Y:S05]  /*a150*/  BRA `(.L_x_219) ;  /* 0xffffff98001c7947 */ /* 0x000fea000383ffff */
.L_x_61:
[----:B------:R-:W-:-:S07]  /*a160*/  MOV R0, UR4 ;  /* 0x0000000400007c02 */ /* 0x000fce0008000f00 */
.L_x_220:
[----:B-1----:R1:W2:Y:S02]  /*a170*/  SYNCS.PHASECHK.TRANS64.TRYWAIT P0, [R0+URZ], R3 ;  /* 0x00000003000075a7 */ /* 0x0022a400080011ff */
[----:B--2---:R-:W-:Y:S05]  /*a180*/  @!P0 NANOSLEEP.SYNCS 0x989680 ;  /* 0x009896800000895d */ /* 0x004fea0003900000 */
[----:B------:R-:W2:Y:S02]  /*a190*/  @!P0 SYNCS.PHASECHK.TRANS64 P0, [R0+URZ], R3 ;  /* 0x00000003000085a7 */ /* 0x000ea400080010ff */
[----:B--2---:R-:W-:Y:S05]  /*a1a0*/  @!P0 BRA `(.L_x_220) ;  /* 0xfffffffc00f08947 */ /* 0x004fea000383ffff */
[----:B------:R-:W-:Y:S05]  /*a1b0*/  BRA `(.L_x_221) ;  /* 0xffffff9800287947 */ /* 0x000fea000383ffff */
.L_x_62:
[----:B------:R-:W-:-:S07]  /*a1c0*/  MOV R0, UR4 ;  /* 0x0000000400007c02 */ /* 0x000fce0008000f00 */
.L_x_222:
[----:B-1----:R1:W2:Y:S02]  /*a1d0*/  SYNCS.PHASECHK.TRANS64.TRYWAIT P0, [R0+URZ], R3 ;  /* 0x00000003000075a7 */ /* 0x0022a400080011ff */
[----:B--2---:R-:W-:Y:S05]  /*a1e0*/  @!P0 NANOSLEEP.SYNCS 0x989680 ;  /* 0x009896800000895d */ /* 0x004fea0003900000 */
[----:B------:R-:W2:Y:S02]  /*a1f0*/  @!P0 SYNCS.PHASECHK.TRANS64 P0, [R0+URZ], R3 ;  /* 0x00000003000085a7 */ /* 0x000ea400080010ff */
[----:B--2---:R-:W-:Y:S05]  /*a200*/  @!P0 BRA `(.L_x_222) ;  /* 0xfffffffc00f08947 */ /* 0x004fea000383ffff */
[----:B------:R-:W-:Y:S05]  /*a210*/  BRA `(.L_x_223) ;  /* 0xffffff9800347947 */ /* 0x000fea000383ffff */
.L_x_63:
[----:B------:R-:W-:-:S07]  /*a220*/  MOV R0, UR4 ;  /* 0x0000000400007c02 */ /* 0x000fce0008000f00 */
.L_x_224:
[----:B-1----:R1:W2:Y:S02]  /*a230*/  SYNCS.PHASECHK.TRANS64.TRYWAIT P0, [R0+URZ], R3 ;  /* 0x00000003000075a7 */ /* 0x0022a400080011ff */
[----:B--2---:R-:W-:Y:S05]  /*a240*/  @!P0 NANOSLEEP.SYNCS 0x989680 ;  /* 0x009896800000895d */ /* 0x004fea0003900000 */
[----:B------:R-:W2:Y:S02]  /*a250*/  @!P0 SYNCS.PHASECHK.TRANS64 P0, [R0+URZ], R3 ;  /* 0x00000003000085a7 */ /* 0x000ea400080010ff */
[----:B--2---:R-:W-:Y:S05]  /*a260*/  @!P0 BRA `(.L_x_224) ;  /* 0xfffffffc00f08947 */ /* 0x004fea000383ffff */
[----:B------:R-:W-:Y:S05]  /*a270*/  BRA `(.L_x_225) ;  /* 0xffffff9800407947 */ /* 0x000fea000383ffff */
.L_x_64:
[----:B------:R-:W-:-:S07]  /*a280*/  MOV R0, UR4 ;  /* 0x0000000400007c02 */ /* 0x000fce0008000f00 */
.L_x_226:
[----:B-1----:R1:W2:Y:S02]  /*a290*/  SYNCS.PHASECHK.TRANS64.TRYWAIT P0, [R0+URZ], R3 ;  /* 0x00000003000075a7 */ /* 0x0022a400080011ff */
[----:B--2---:R-:W-:Y:S05]  /*a2a0*/  @!P0 NANOSLEEP.SYNCS 0x989680 ;  /* 0x009896800000895d */ /* 0x004fea0003900000 */
[----:B------:R-:W2:Y:S02]  /*a2b0*/  @!P0 SYNCS.PHASECHK.TRANS64 P0, [R0+URZ], R3 ;  /* 0x00000003000085a7 */ /* 0x000ea400080010ff */
[----:B--2---:R-:W-:Y:S05]  /*a2c0*/  @!P0 BRA `(.L_x_226) ;  /* 0xfffffffc00f08947 */ /* 0x004fea000383ffff */
[----:B------:R-:W-:Y:S05]  /*a2d0*/  BRA `(.L_x_227) ;  /* 0xffffff98004c7947 */ /* 0x000fea000383ffff */
.L_x_65:
[----:B------:R-:W-:-:S07]  /*a2e0*/  MOV R0, UR4 ;  /* 0x0000000400007c02 */ /* 0x000fce0008000f00 */
.L_x_228:
[----:B-1----:R1:W2:Y:S02]  /*a2f0*/  SYNCS.PHASECHK.TRANS64.TRYWAIT P0, [R0+URZ], R3 ;  /* 0x00000003000075a7 */ /* 0x0022a400080011ff */
[----:B--2---:R-:W-:Y:S05]  /*a300*/  @!P0 NANOSLEEP.SYNCS 0x989680 ;  /* 0x009896800000895d */ /* 0x004fea0003900000 */
[----:B------:R-:W2:Y:S02]  /*a310*/  @!P0 SYNCS.PHASECHK.TRANS64 P0, [R0+URZ], R3 ;  /* 0x00000003000085a7 */ /* 0x000ea400080010ff */
[----:B--2---:R-:W-:Y:S05]  /*a320*/  @!P0 BRA `(.L_x_228) ;  /* 0xfffffffc00f08947 */ /* 0x004fea000383ffff */
[----:B------:R-:W-:Y:S05]  /*a330*/  BRA `(.L_x_229) ;  /* 0xffffff9800587947 */ /* 0x000fea000383ffff */
.L_x_66:
[----:B------:R-:W-:-:S07]  /*a340*/  MOV R0, UR4 ;  /* 0x0000000400007c02 */ /* 0x000fce0008000f00 */
.L_x_230:
[----:B-1----:R1:W2:Y:S02]  /*a350*/  SYNCS.PHASECHK.TRANS64.TRYWAIT P0, [R0+URZ], R3 ;  /* 0x00000003000075a7 */ /* 0x0022a400080011ff */
[----:B--2---:R-:W-:Y:S05]  /*a360*/  @!P0 NANOSLEEP.SYNCS 0x989680 ;  /* 0x009896800000895d */ /* 0x004fea0003900000 */
[----:B------:R-:W2:Y:S02]  /*a370*/  @!P0 SYNCS.PHASECHK.TRANS64 P0, [R0+URZ], R3 ;  /* 0x00000003000085a7 */ /* 0x000ea400080010ff */
[----:B--2---:R-:W-:Y:S05]  /*a380*/  @!P0 BRA `(.L_x_230) ;  /* 0xfffffffc00f08947 */ /* 0x004fea000383ffff */
[----:B------:R-:W-:Y:S05]  /*a390*/  BRA `(.L_x_231) ;  /* 0xffffff9800647947 */ /* 0x000fea000383ffff */
.L_x_67:
[----:B------:R-:W-:-:S07]  /*a3a0*/  MOV R0, UR4 ;  /* 0x0000000400007c02 */ /* 0x000fce0008000f00 */
.L_x_232:
[----:B-1----:R1:W2:Y:S02]  /*a3b0*/  SYNCS.PHASECHK.TRANS64.TRYWAIT P0, [R0+URZ], R3 ;  /* 0x00000003000075a7 */ /* 0x0022a400080011ff */
[----:B--2---:R-:W-:Y:S05]  /*a3c0*/  @!P0 NANOSLEEP.SYNCS 0x989680 ;  /* 0x009896800000895d */ /* 0x004fea0003900000 */
[----:B------:R-:W2:Y:S02]  /*a3d0*/  @!P0 SYNCS.PHASECHK.TRANS64 P0, [R0+URZ], R3 ;  /* 0x00000003000085a7 */ /* 0x000ea400080010ff */
[----:B--2---:R-:W-:Y:S05]  /*a3e0*/  @!P0 BRA `(.L_x_232) ;  /* 0xfffffffc00f08947 */ /* 0x004fea000383ffff */
[----:B------:R-:W-:Y:S05]  /*a3f0*/  BRA `(.L_x_233) ;  /* 0xffffff9800707947 */ /* 0x000fea000383ffff */
.L_x_68:
[----:B------:R-:W-:-:S07]  /*a400*/  MOV R0, UR4 ;  /* 0x0000000400007c02 */ /* 0x000fce0008000f00 */
.L_x_234:
[----:B-1----:R1:W2:Y:S02]  /*a410*/  SYNCS.PHASECHK.TRANS64.TRYWAIT P0, [R0+URZ], R3 ;  /* 0x00000003000075a7 */ /* 0x0022a400080011ff */
[----:B--2---:R-:W-:Y:S05]  /*a420*/  @!P0 NANOSLEEP.SYNCS 0x989680 ;  /* 0x009896800000895d */ /* 0x004fea0003900000 */
[----:B------:R-:W2:Y:S02]  /*a430*/  @!P0 SYNCS.PHASECHK.TRANS64 P0, [R0+URZ], R3 ;  /* 0x00000003000085a7 */ /* 0x000ea400080010ff */
[----:B--2---:R-:W-:Y:S05]  /*a440*/  @!P0 BRA `(.L_x_234) ;  /* 0xfffffffc00f08947 */ /* 0x004fea000383ffff */
[----:B------:R-:W-:Y:S05]  /*a450*/  BRA `(.L_x_235) ;  /* 0xffffff98007c7947 */ /* 0x000fea000383ffff */
.L_x_69:
[----:B------:R-:W-:-:S07]  /*a460*/  MOV R0, UR4 ;  /* 0x0000000400007c02 */ /* 0x000fce0008000f00 */
.L_x_236:
[----:B-1----:R1:W2:Y:S02]  /*a470*/  SYNCS.PHASECHK.TRANS64.TRYWAIT P0, [R0+URZ], R3 ;  /* 0x00000003000075a7 */ /* 0x0022a400080011ff */
[----:B--2---:R-:W-:Y:S05]  /*a480*/  @!P0 NANOSLEEP.SYNCS 0x989680 ;  /* 0x009896800000895d */ /* 0x004fea0003900000 */
[----:B------:R-:W2:Y:S02]  /*a490*/  @!P0 SYNCS.PHASECHK.TRANS64 P0, [R0+URZ], R3 ;  /* 0x00000003000085a7 */ /* 0x000ea400080010ff */
[----:B--2---:R-:W-:Y:S05]  /*a4a0*/  @!P0 BRA `(.L_x_236) ;  /* 0xfffffffc00f08947 */ /* 0x004fea000383ffff */
[----:B------:R-:W-:Y:S05]  /*a4b0*/  BRA `(.L_x_237) ;  /* 0xffffff9800887947 */ /* 0x000fea000383ffff */
.L_x_70:
[----:B------:R-:W-:-:S07]  /*a4c0*/  MOV R0, UR4 ;  /* 0x0000000400007c02 */ /* 0x000fce0008000f00 */
.L_x_238:
[----:B-1----:R1:W2:Y:S02]  /*a4d0*/  SYNCS.PHASECHK.TRANS64.TRYWAIT P0, [R0+URZ], R3 ;  /* 0x00000003000075a7 */ /* 0x0022a400080011ff */
[----:B--2---:R-:W-:Y:S05]  /*a4e0*/  @!P0 NANOSLEEP.SYNCS 0x989680 ;  /* 0x009896800000895d */ /* 0x004fea0003900000 */
[----:B------:R-:W2:Y:S02]  /*a4f0*/  @!P0 SYNCS.PHASECHK.TRANS64 P0, [R0+URZ], R3 ;  /* 0x00000003000085a7 */ /* 0x000ea400080010ff */
[----:B--2---:R-:W-:Y:S05]  /*a500*/  @!P0 BRA `(.L_x_238) ;  /* 0xfffffffc00f08947 */ /* 0x004fea000383ffff */
[----:B------:R-:W-:Y:S05]  /*a510*/  BRA `(.L_x_239) ;  /* 0xffffff9800947947 */ /* 0x000fea000383ffff */
.L_x_71:
[----:B------:R-:W-:-:S07]  /*a520*/  MOV R0, UR4 ;  /* 0x0000000400007c02 */ /* 0x000fce0008000f00 */
.L_x_240:
[----:B-1----:R1:W2:Y:S02]  /*a530*/  SYNCS.PHASECHK.TRANS64.TRYWAIT P0, [R0+URZ], R3 ;  /* 0x00000003000075a7 */ /* 0x0022a400080011ff */
[----:B--2---:R-:W-:Y:S05]  /*a540*/  @!P0 NANOSLEEP.SYNCS 0x989680 ;  /* 0x009896800000895d */ /* 0x004fea0003900000 */
[----:B------:R-:W2:Y:S02]  /*a550*/  @!P0 SYNCS.PHASECHK.TRANS64 P0, [R0+URZ], R3 ;  /* 0x00000003000085a7 */ /* 0x000ea400080010ff */
[----:B--2---:R-:W-:Y:S05]  /*a560*/  @!P0 BRA `(.L_x_240) ;  /* 0xfffffffc00f08947 */ /* 0x004fea000383ffff */
[----:B------:R-:W-:Y:S05]  /*a570*/  BRA `(.L_x_241) ;  /* 0xffffff9800a07947 */ /* 0x000fea000383ffff */
.L_x_72:
[----:B------:R-:W-:-:S07]  /*a580*/  MOV R0, UR4 ;  /* 0x0000000400007c02 */ /* 0x000fce0008000f00 */
.L_x_242:
[----:B-1----:R1:W2:Y:S02]  /*a590*/  SYNCS.PHASECHK.TRANS64.TRYWAIT P0, [R0+URZ], R3 ;  /* 0x00000003000075a7 */ /* 0x0022a400080011ff */
[----:B--2---:R-:W-:Y:S05]  /*a5a0*/  @!P0 NANOSLEEP.SYNCS 0x989680 ;  /* 0x009896800000895d */ /* 0x004fea0003900000 */
[----:B------:R-:W2:Y:S02]  /*a5b0*/  @!P0 SYNCS.PHASECHK.TRANS64 P0, [R0+URZ], R3 ;  /* 0x00000003000085a7 */ /* 0x000ea400080010ff */
[----:B--2---:R-:W-:Y:S05]  /*a5c0*/  @!P0 BRA `(.L_x_242) ;  /* 0xfffffffc00f08947 */ /* 0x004fea000383ffff */
[----:B------:R-:W-:Y:S05]  /*a5d0*/  BRA `(.L_x_243) ;  /* 0xffffff9800ac7947 */ /* 0x000fea000383ffff */
.L_x_73:
[----:B------:R-:W-:-:S07]  /*a5e0*/  MOV R0, UR4 ;  /* 0x0000000400007c02 */ /* 0x000fce0008000f00 */
.L_x_244:
[----:B-1----:R1:W2:Y:S02]  /*a5f0*/  SYNCS.PHASECHK.TRANS64.TRYWAIT P0, [R0+URZ], R3 ;  /* 0x00000003000075a7 */ /* 0x0022a400080011ff */
[----:B--2---:R-:W-:Y:S05]  /*a600*/  @!P0 NANOSLEEP.SYNCS 0x989680 ;  /* 0x009896800000895d */ /* 0x004fea0003900000 */
[----:B------:R-:W2:Y:S02]  /*a610*/  @!P0 SYNCS.PHASECHK.TRANS64 P0, [R0+URZ], R3 ;  /* 0x00000003000085a7 */ /* 0x000ea400080010ff */
[----:B--2---:R-:W-:Y:S05]  /*a620*/  @!P0 BRA `(.L_x_244) ;  /* 0xfffffffc00f08947 */ /* 0x004fea000383ffff */
[----:B------:R-:W-:Y:S05]  /*a630*/  BRA `(.L_x_245) ;  /* 0xffffff9800b87947 */ /* 0x000fea000383ffff */
.L_x_74:
[----:B------:R-:W-:-:S07]  /*a640*/  MOV R0, UR4 ;  /* 0x0000000400007c02 */ /* 0x000fce0008000f00 */
.L_x_246:
[----:B-1----:R1:W2:Y:S02]  /*a650*/  SYNCS.PHASECHK.TRANS64.TRYWAIT P0, [R0+URZ], R3 ;  /* 0x00000003000075a7 */ /* 0x0022a400080011ff */
[----:B--2---:R-:W-:Y:S05]  /*a660*/  @!P0 NANOSLEEP.SYNCS 0x989680 ;  /* 0x009896800000895d */ /* 0x004fea0003900000 */
[----:B------:R-:W2:Y:S02]  /*a670*/  @!P0 SYNCS.PHASECHK.TRANS64 P0, [R0+URZ], R3 ;  /* 0x00000003000085a7 */ /* 0x000ea400080010ff */
[----:B--2---:R-:W-:Y:S05]  /*a680*/  @!P0 BRA `(.L_x_246) ;  /* 0xfffffffc00f08947 */ /* 0x004fea000383ffff */
[----:B------:R-:W-:Y:S05]  /*a690*/  BRA `(.L_x_247) ;  /* 0xffffff9800c47947 */ /* 0x000fea000383ffff */
.L_x_75:
[----:B------:R-:W-:-:S07]  /*a6a0*/  MOV R0, UR4 ;  /* 0x0000000400007c02 */ /* 0x000fce0008000f00 */
.L_x_248:
[----:B-1----:R1:W2:Y:S02]  /*a6b0*/  SYNCS.PHASECHK.TRANS64.TRYWAIT P0, [R0+URZ], R3 ;  /* 0x00000003000075a7 */ /* 0x0022a400080011ff */
[----:B--2---:R-:W-:Y:S05]  /*a6c0*/  @!P0 NANOSLEEP.SYNCS 0x989680 ;  /* 0x009896800000895d */ /* 0x004fea0003900000 */
[----:B------:R-:W2:Y:S02]  /*a6d0*/  @!P0 SYNCS.PHASECHK.TRANS64 P0, [R0+URZ], R3 ;  /* 0x00000003000085a7 */ /* 0x000ea400080010ff */
[----:B--2---:R-:W-:Y:S05]  /*a6e0*/  @!P0 BRA `(.L_x_248) ;  /* 0xfffffffc00f08947 */ /* 0x004fea000383ffff */
[----:B------:R-:W-:Y:S05]  /*a6f0*/  BRA `(.L_x_249) ;  /* 0xffffff9800d07947 */ /* 0x000fea000383ffff */
.L_x_76:
[----:B------:R-:W-:-:S07]  /*a700*/  MOV R0, UR4 ;  /* 0x0000000400007c02 */ /* 0x000fce0008000f00 */
.L_x_250:
[----:B-1----:R1:W2:Y:S02]  /*a710*/  SYNCS.PHASECHK.TRANS64.TRYWAIT P0, [R0+URZ], R3 ;  /* 0x00000003000075a7 */ /* 0x0022a400080011ff */
[----:B--2---:R-:W-:Y:S05]  /*a720*/  @!P0 NANOSLEEP.SYNCS 0x989680 ;  /* 0x009896800000895d */ /* 0x004fea0003900000 */
[----:B------:R-:W2:Y:S02]  /*a730*/  @!P0 SYNCS.PHASECHK.TRANS64 P0, [R0+URZ], R3 ;  /* 0x00000003000085a7 */ /* 0x000ea400080010ff */
[----:B--2---:R-:W-:Y:S05]  /*a740*/  @!P0 BRA `(.L_x_250) ;  /* 0xfffffffc00f08947 */ /* 0x004fea000383ffff */
[----:B------:R-:W-:Y:S05]  /*a750*/  BRA `(.L_x_251) ;  /* 0xffffff9800dc7947 */ /* 0x000fea000383ffff */
.L_x_77:
[----:B------:R-:W-:-:S07]  /*a760*/  MOV R0, UR4 ;  /* 0x0000000400007c02 */ /* 0x000fce0008000f00 */
.L_x_252:
[----:B-1----:R1:W2:Y:S02]  /*a770*/  SYNCS.PHASECHK.TRANS64.TRYWAIT P0, [R0+URZ], R3 ;  /* 0x00000003000075a7 */ /* 0x0022a400080011ff */
[----:B--2---:R-:W-:Y:S05]  /*a780*/  @!P0 NANOSLEEP.SYNCS 0x989680 ;  /* 0x009896800000895d */ /* 0x004fea0003900000 */
[----:B------:R-:W2:Y:S02]  /*a790*/  @!P0 SYNCS.PHASECHK.TRANS64 P0, [R0+URZ], R3 ;  /* 0x00000003000085a7 */ /* 0x000ea400080010ff */
[----:B--2---:R-:W-:Y:S05]  /*a7a0*/  @!P0 BRA `(.L_x_252) ;  /* 0xfffffffc00f08947 */ /* 0x004fea000383ffff */
[----:B------:R-:W-:Y:S05]  /*a7b0*/  BRA `(.L_x_253) ;  /* 0xffffff9800e87947 */ /* 0x000fea000383ffff */
.L_x_78:
[----:B------:R-:W-:-:S07]  /*a7c0*/  MOV R0, UR4 ;  /* 0x0000000400007c02 */ /* 0x000fce0008000f00 */
.L_x_254:
[----:B-1----:R1:W2:Y:S02]  /*a7d0*/  SYNCS.PHASECHK.TRANS64.TRYWAIT P0, [R0+URZ], R3 ;  /* 0x00000003000075a7 */ /* 0x0022a400080011ff */
[----:B--2---:R-:W-:Y:S05]  /*a7e0*/  @!P0 NANOSLEEP.SYNCS 0x989680 ;  /* 0x009896800000895d */ /* 0x004fea0003900000 */
[----:B------:R-:W2:Y:S02]  /*a7f0*/  @!P0 SYNCS.PHASECHK.TRANS64 P0, [R0+URZ], R3 ;  /* 0x00000003000085a7 */ /* 0x000ea400080010ff */
[----:B--2---:R-:W-:Y:S05]  /*a800*/  @!P0 BRA `(.L_x_254) ;  /* 0xfffffffc00f08947 */ /* 0x004fea000383ffff */
[----:B------:R-:W-:Y:S05]  /*a810*/  BRA `(.L_x_255) ;  /* 0xffffff9800f47947 */ /* 0x000fea000383ffff */
.L_x_79:
[----:B------:R-:W-:-:S07]  /*a820*/  MOV R0, UR4 ;  /* 0x0000000400007c02 */ /* 0x000fce0008000f00 */
.L_x_256:
[----:B-1----:R1:W2:Y:S02]  /*a830*/  SYNCS.PHASECHK.TRANS64.TRYWAIT P0, [R0+URZ], R3 ;  /* 0x00000003000075a7 */ /* 0x0022a400080011ff */
[----:B--2---:R-:W-:Y:S05]  /*a840*/  @!P0 NANOSLEEP.SYNCS 0x989680 ;  /* 0x009896800000895d */ /* 0x004fea0003900000 */
[----:B------:R-:W2:Y:S02]  /*a850*/  @!P0 SYNCS.PHASECHK.TRANS64 P0, [R0+URZ], R3 ;  /* 0x00000003000085a7 */ /* 0x000ea400080010ff */
[----:B--2---:R-:W-:Y:S05]  /*a860*/  @!P0 BRA `(.L_x_256) ;  /* 0xfffffffc00f08947 */ /* 0x004fea000383ffff */
[----:B------:R-:W-:Y:S05]  /*a870*/  BRA `(.L_x_257) ;  /* 0xffffff9c00007947 */ /* 0x000fea000383ffff */
.L_x_80:
[----:B------:R-:W-:-:S07]  /*a880*/  MOV R0, UR4 ;  /* 0x0000000400007c02 */ /* 0x000fce0008000f00 */
.L_x_258:
[----:B-1----:R1:W2:Y:S02]  /*a890*/  SYNCS.PHASECHK.TRANS64.TRYWAIT P0, [R0+URZ], R3 ;  /* 0x00000003000075a7 */ /* 0x0022a400080011ff */
[----:B--2---:R-:W-:Y:S05]  /*a8a0*/  @!P0 NANOSLEEP.SYNCS 0x989680 ;  /* 0x009896800000895d */ /* 0x004fea0003900000 */
[----:B------:R-:W2:Y:S02]  /*a8b0*/  @!P0 SYNCS.PHASECHK.TRANS64 P0, [R0+URZ], R3 ;  /* 0x00000003000085a7 */ /* 0x000ea400080010ff */
[----:B--2---:R-:W-:Y:S05]  /*a8c0*/  @!P0 BRA `(.L_x_258) ;  /* 0xfffffffc00f08947 */ /* 0x004fea000383ffff */
[----:B------:R-:W-:Y:S05]  /*a8d0*/  BRA `(.L_x_259) ;  /* 0xffffff9c000c7947 */ /* 0x000fea000383ffff */
.L_x_81:
[----:B------:R-:W-:-:S07]  /*a8e0*/  MOV R0, UR4 ;  /* 0x0000000400007c02 */ /* 0x000fce0008000f00 */
.L_x_260:
[----:B-1----:R1:W2:Y:S02]  /*a8f0*/  SYNCS.PHASECHK.TRANS64.TRYWAIT P0, [R0+URZ], R3 ;  /* 0x00000003000075a7 */ /* 0x0022a400080011ff */
[----:B--2---:R-:W-:Y:S05]  /*a900*/  @!P0 NANOSLEEP.SYNCS 0x989680 ;  /* 0x009896800000895d */ /* 0x004fea0003900000 */
[----:B------:R-:W2:Y:S02]  /*a910*/  @!P0 SYNCS.PHASECHK.TRANS64 P0, [R0+URZ], R3 ;  /* 0x00000003000085a7 */ /* 0x000ea400080010ff */
[----:B--2---:R-:W-:Y:S05]  /*a920*/  @!P0 BRA `(.L_x_260) ;  /* 0xfffffffc00f08947 */ /* 0x004fea000383ffff */
[----:B------:R-:W-:Y:S05]  /*a930*/  BRA `(.L_x_261) ;  /* 0xffffff9c00187947 */ /* 0x000fea000383ffff */
.L_x_82:
[----:B------:R-:W-:-:S07]  /*a940*/  MOV R0, UR4 ;  /* 0x0000000400007c02 */ /* 0x000fce0008000f00 */
.L_x_262:
[----:B-1----:R1:W2:Y:S02]  /*a950*/  SYNCS.PHASECHK.TRANS64.TRYWAIT P0, [R0+URZ], R3 ;  /* 0x00000003000075a7 */ /* 0x0022a400080011ff */
[----:B--2---:R-:W-:Y:S05]  /*a960*/  @!P0 NANOSLEEP.SYNCS 0x989680 ;  /* 0x009896800000895d */ /* 0x004fea0003900000 */
[----:B------:R-:W2:Y:S02]  /*a970*/  @!P0 SYNCS.PHASECHK.TRANS64 P0, [R0+URZ], R3 ;  /* 0x00000003000085a7 */ /* 0x000ea400080010ff */
[----:B--2---:R-:W-:Y:S05]  /*a980*/  @!P0 BRA `(.L_x_262) ;  /* 0xfffffffc00f08947 */ /* 0x004fea000383ffff */
[----:B------:R-:W-:Y:S05]  /*a990*/  BRA `(.L_x_263) ;  /* 0xffffff9c00247947 */ /* 0x000fea000383ffff */
.L_x_83:
[----:B------:R-:W-:-:S07]  /*a9a0*/  MOV R0, UR4 ;  /* 0x0000000400007c02 */ /* 0x000fce0008000f00 */
.L_x_264:
[----:B-1----:R1:W2:Y:S02]  /*a9b0*/  SYNCS.PHASECHK.TRANS64.TRYWAIT P0, [R0+URZ], R3 ;  /* 0x00000003000075a7 */ /* 0x0022a400080011ff */
[----:B--2---:R-:W-:Y:S05]  /*a9c0*/  @!P0 NANOSLEEP.SYNCS 0x989680 ;  /* 0x009896800000895d */ /* 0x004fea0003900000 */
[----:B------:R-:W2:Y:S02]  /*a9d0*/  @!P0 SYNCS.PHASECHK.TRANS64 P0, [R0+URZ], R3 ;  /* 0x00000003000085a7 */ /* 0x000ea400080010ff */
[----:B--2---:R-:W-:Y:S05]  /*a9e0*/  @!P0 BRA `(.L_x_264) ;  /* 0xfffffffc00f08947 */ /* 0x004fea000383ffff */
[----:B------:R-:W-:Y:S05]  /*a9f0*/  BRA `(.L_x_265) ;  /* 0xffffff9c00307947 */ /* 0x000fea000383ffff */
.L_x_84:
[----:B------:R-:W-:-:S07]  /*aa00*/  MOV R0, UR4 ;  /* 0x0000000400007c02 */ /* 0x000fce0008000f00 */
.L_x_266:
[----:B-1----:R1:W2:Y:S02]  /*aa10*/  SYNCS.PHASECHK.TRANS64.TRYWAIT P0, [R0+URZ], R3 ;  /* 0x00000003000075a7 */ /* 0x0022a400080011ff */
[----:B--2---:R-:W-:Y:S05]  /*aa20*/  @!P0 NANOSLEEP.SYNCS 0x989680 ;  /* 0x009896800000895d */ /* 0x004fea0003900000 */
[----:B------:R-:W2:Y:S02]  /*aa30*/  @!P0 SYNCS.PHASECHK.TRANS64 P0, [R0+URZ], R3 ;  /* 0x00000003000085a7 */ /* 0x000ea400080010ff */
[----:B--2---:R-:W-:Y:S05]  /*aa40*/  @!P0 BRA `(.L_x_266) ;  /* 0xfffffffc00f08947 */ /* 0x004fea000383ffff */
[----:B------:R-:W-:Y:S05]  /*aa50*/  BRA `(.L_x_267) ;  /* 0xffffff9c003c7947 */ /* 0x000fea000383ffff */
.L_x_85:
[----:B------:R-:W-:-:S07]  /*aa60*/  MOV R0, UR4 ;  /* 0x0000000400007c02 */ /* 0x000fce0008000f00 */
.L_x_268:
[----:B-1----:R1:W2:Y:S02]  /*aa70*/  SYNCS.PHASECHK.TRANS64.TRYWAIT P0, [R0+URZ], R3 ;  /* 0x00000003000075a7 */ /* 0x0022a400080011ff */
[----:B--2---:R-:W-:Y:S05]  /*aa80*/  @!P0 NANOSLEEP.SYNCS 0x989680 ;  /* 0x009896800000895d */ /* 0x004fea0003900000 */
[----:B------:R-:W2:Y:S02]  /*aa90*/  @!P0 SYNCS.PHASECHK.TRANS64 P0, [R0+URZ], R3 ;  /* 0x00000003000085a7 */ /* 0x000ea400080010ff */
[----:B--2---:R-:W-:Y:S05]  /*aaa0*/  @!P0 BRA `(.L_x_268) ;  /* 0xfffffffc00f08947 */ /* 0x004fea000383ffff */
[----:B------:R-:W-:Y:S05]  /*aab0*/  BRA `(.L_x_269) ;  /* 0xffffff9c00487947 */ /* 0x000fea000383ffff */
.L_x_86:
[----:B------:R-:W-:-:S07]  /*aac0*/  MOV R0, UR4 ;  /* 0x0000000400007c02 */ /* 0x000fce0008000f00 */
.L_x_270:
[----:B-1----:R1:W2:Y:S02]  /*aad0*/  SYNCS.PHASECHK.TRANS64.TRYWAIT P0, [R0+URZ], R3 ;  /* 0x00000003000075a7 */ /* 0x0022a400080011ff */
[----:B--2---:R-:W-:Y:S05]  /*aae0*/  @!P0 NANOSLEEP.SYNCS 0x989680 ;  /* 0x009896800000895d */ /* 0x004fea0003900000 */
[----:B------:R-:W2:Y:S02]  /*aaf0*/  @!P0 SYNCS.PHASECHK.TRANS64 P0, [R0+URZ], R3 ;  /* 0x00000003000085a7 */ /* 0x000ea400080010ff */
[----:B--2---:R-:W-:Y:S05]  /*ab00*/  @!P0 BRA `(.L_x_270) ;  /* 0xfffffffc00f08947 */ /* 0x004fea000383ffff */
[----:B------:R-:W-:Y:S05]  /*ab10*/  BRA `(.L_x_271) ;  /* 0xffffff9c00547947 */ /* 0x000fea000383ffff */
.L_x_87:
[----:B------:R-:W-:-:S07]  /*ab20*/  MOV R0, UR4 ;  /* 0x0000000400007c02 */ /* 0x000fce0008000f00 */
.L_x_272:
[----:B-1----:R1:W2:Y:S02]  /*ab30*/  SYNCS.PHASECHK.TRANS64.TRYWAIT P0, [R0+URZ], R3 ;  /* 0x00000003000075a7 */ /* 0x0022a400080011ff */
[----:B--2---:R-:W-:Y:S05]  /*ab40*/  @!P0 NANOSLEEP.SYNCS 0x989680 ;  /* 0x009896800000895d */ /* 0x004fea0003900000 */
[----:B------:R-:W2:Y:S02]  /*ab50*/  @!P0 SYNCS.PHASECHK.TRANS64 P0, [R0+URZ], R3 ;  /* 0x00000003000085a7 */ /* 0x000ea400080010ff */
[----:B--2---:R-:W-:Y:S05]  /*ab60*/  @!P0 BRA `(.L_x_272) ;  /* 0xfffffffc00f08947 */ /* 0x004fea000383ffff */
[----:B------:R-:W-:Y:S05]  /*ab70*/  BRA `(.L_x_273) ;  /* 0xffffff9c00607947 */ /* 0x000fea000383ffff */
.L_x_88:
[----:B------:R-:W-:-:S07]  /*ab80*/  MOV R0, UR4 ;  /* 0x0000000400007c02 */ /* 0x000fce0008000f00 */
.L_x_274:
[----:B-1----:R1:W2:Y:S02]  /*ab90*/  SYNCS.PHASECHK.TRANS64.TRYWAIT P0, [R0+URZ], R3 ;  /* 0x00000003000075a7 */ /* 0x0022a400080011ff */
[----:B--2---:R-:W-:Y:S05]  /*aba0*/  @!P0 NANOSLEEP.SYNCS 0x989680 ;  /* 0x009896800000895d */ /* 0x004fea0003900000 */
[----:B------:R-:W2:Y:S02]  /*abb0*/  @!P0 SYNCS.PHASECHK.TRANS64 P0, [R0+URZ], R3 ;  /* 0x00000003000085a7 */ /* 0x000ea400080010ff */
[----:B--2---:R-:W-:Y:S05]  /*abc0*/  @!P0 BRA `(.L_x_274) ;  /* 0xfffffffc00f08947 */ /* 0x004fea000383ffff */
[----:B------:R-:W-:Y:S05]  /*abd0*/  BRA `(.L_x_275) ;  /* 0xffffff9c006c7947 */ /* 0x000fea000383ffff */
.L_x_89:
[----:B------:R-:W-:-:S07]  /*abe0*/  MOV R0, UR4 ;  /* 0x0000000400007c02 */ /* 0x000fce0008000f00 */
.L_x_276:
[----:B-1----:R1:W2:Y:S02]  /*abf0*/  SYNCS.PHASECHK.TRANS64.TRYWAIT P0, [R0+URZ], R3 ;  /* 0x00000003000075a7 */ /* 0x0022a400080011ff */
[----:B--2---:R-:W-:Y:S05]  /*ac00*/  @!P0 NANOSLEEP.SYNCS 0x989680 ;  /* 0x009896800000895d */ /* 0x004fea0003900000 */
[----:B------:R-:W2:Y:S02]  /*ac10*/  @!P0 SYNCS.PHASECHK.TRANS64 P0, [R0+URZ], R3 ;  /* 0x00000003000085a7 */ /* 0x000ea400080010ff */
[----:B--2---:R-:W-:Y:S05]  /*ac20*/  @!P0 BRA `(.L_x_276) ;  /* 0xfffffffc00f08947 */ /* 0x004fea000383ffff */
[----:B------:R-:W-:Y:S05]  /*ac30*/  BRA `(.L_x_277) ;  /* 0xffffff9c00787947 */ /* 0x000fea000383ffff */
.L_x_90:
[----:B------:R-:W-:-:S07]  /*ac40*/  MOV R0, UR4 ;  /* 0x0000000400007c02 */ /* 0x000fce0008000f00 */
.L_x_278:
[----:B-1----:R1:W2:Y:S02]  /*ac50*/  SYNCS.PHASECHK.TRANS64.TRYWAIT P0, [R0+URZ], R3 ;  /* 0x00000003000075a7 */ /* 0x0022a400080011ff */
[----:B--2---:R-:W-:Y:S05]  /*ac60*/  @!P0 NANOSLEEP.SYNCS 0x989680 ;  /* 0x009896800000895d */ /* 0x004fea0003900000 */
[----:B------:R-:W2:Y:S02]  /*ac70*/  @!P0 SYNCS.PHASECHK.TRANS64 P0, [R0+URZ], R3 ;  /* 0x00000003000085a7 */ /* 0x000ea400080010ff */
[----:B--2---:R-:W-:Y:S05]  /*ac80*/  @!P0 BRA `(.L_x_278) ;  /* 0xfffffffc00f08947 */ /* 0x004fea000383ffff */
[----:B------:R-:W-:Y:S05]  /*ac90*/  BRA `(.L_x_279) ;  /* 0xffffff9c00847947 */ /* 0x000fea000383ffff */
.L_x_91:
[----:B------:R-:W-:-:S07]  /*aca0*/  MOV R0, UR4 ;  /* 0x0000000400007c02 */ /* 0x000fce0008000f00 */
.L_x_280:
[----:B-1----:R1:W2:Y:S02]  /*acb0*/  SYNCS.PHASECHK.TRANS64.TRYWAIT P0, [R0+URZ], R3 ;  /* 0x00000003000075a7 */ /* 0x0022a400080011ff */
[----:B--2---:R-:W-:Y:S05]  /*acc0*/  @!P0 NANOSLEEP.SYNCS 0x989680 ;  /* 0x009896800000895d */ /* 0x004fea0003900000 */
[----:B------:R-:W2:Y:S02]  /*acd0*/  @!P0 SYNCS.PHASECHK.TRANS64 P0, [R0+URZ], R3 ;  /* 0x00000003000085a7 */ /* 0x000ea400080010ff */
[----:B--2---:R-:W-:Y:S05]  /*ace0*/  @!P0 BRA `(.L_x_280) ;  /* 0xfffffffc00f08947 */ /* 0x004fea000383ffff */
[----:B------:R-:W-:Y:S05]  /*acf0*/  BRA `(.L_x_281) ;  /* 0xffffff9c00907947 */ /* 0x000fea000383ffff */
.L_x_92:
[----:B------:R-:W-:-:S07]  /*ad00*/  MOV R0, UR4 ;  /* 0x0000000400007c02 */ /* 0x000fce0008000f00 */
.L_x_282:
[----:B-1----:R1:W2:Y:S02]  /*ad10*/  SYNCS.PHASECHK.TRANS64.TRYWAIT P0, [R0+URZ], R3 ;  /* 0x00000003000075a7 */ /* 0x0022a400080011ff */
[----:B--2---:R-:W-:Y:S05]  /*ad20*/  @!P0 NANOSLEEP.SYNCS 0x989680 ;  /* 0x009896800000895d */ /* 0x004fea0003900000 */
[----:B------:R-:W2:Y:S02]  /*ad30*/  @!P0 SYNCS.PHASECHK.TRANS64 P0, [R0+URZ], R3 ;  /* 0x00000003000085a7 */ /* 0x000ea400080010ff */
[----:B--2---:R-:W-:Y:S05]  /*ad40*/  @!P0 BRA `(.L_x_282) ;  /* 0xfffffffc00f08947 */ /* 0x004fea000383ffff */
[----:B------:R-:W-:Y:S05]  /*ad50*/  BRA `(.L_x_283) ;  /* 0xffffff9c009c7947 */ /* 0x000fea000383ffff */
.L_x_93:
[----:B------:R-:W-:-:S07]  /*ad60*/  MOV R0, UR4 ;  /* 0x0000000400007c02 */ /* 0x000fce0008000f00 */
.L_x_284:
[----:B-1----:R1:W2:Y:S02]  /*ad70*/  SYNCS.PHASECHK.TRANS64.TRYWAIT P0, [R0+URZ], R3 ;  /* 0x00000003000075a7 */ /* 0x0022a400080011ff */
[----:B--2---:R-:W-:Y:S05]  /*ad80*/  @!P0 NANOSLEEP.SYNCS 0x989680 ;  /* 0x009896800000895d */ /* 0x004fea0003900000 */
[----:B------:R-:W2:Y:S02]  /*ad90*/  @!P0 SYNCS.PHASECHK.TRANS64 P0, [R0+URZ], R3 ;  /* 0x00000003000085a7 */ /* 0x000ea400080010ff */
[----:B--2---:R-:W-:Y:S05]  /*ada0*/  @!P0 BRA `(.L_x_284) ;  /* 0xfffffffc00f08947 */ /* 0x004fea000383ffff */
[----:B------:R-:W-:Y:S05]  /*adb0*/  BRA `(.L_x_285) ;  /* 0xffffff9c00a87947 */ /* 0x000fea000383ffff */
.L_x_94:
[----:B------:R-:W-:-:S07]  /*adc0*/  MOV R0, UR4 ;  /* 0x0000000400007c02 */ /* 0x000fce0008000f00 */
.L_x_286:
[----:B-1----:R1:W2:Y:S02]  /*add0*/  SYNCS.PHASECHK.TRANS64.TRYWAIT P0, [R0+URZ], R3 ;  /* 0x00000003000075a7 */ /* 0x0022a400080011ff */
[----:B--2---:R-:W-:Y:S05]  /*ade0*/  @!P0 NANOSLEEP.SYNCS 0x989680 ;  /* 0x009896800000895d */ /* 0x004fea0003900000 */
[----:B------:R-:W2:Y:S02]  /*adf0*/  @!P0 SYNCS.PHASECHK.TRANS64 P0, [R0+URZ], R3 ;  /* 0x00000003000085a7 */ /* 0x000ea400080010ff */
[----:B--2---:R-:W-:Y:S05]  /*ae00*/  @!P0 BRA `(.L_x_286) ;  /* 0xfffffffc00f08947 */ /* 0x004fea000383ffff */
[----:B------:R-:W-:Y:S05]  /*ae10*/  BRA `(.L_x_287) ;  /* 0xffffff9c00b47947 */ /* 0x000fea000383ffff */
.L_x_95:
[----:B------:R-:W-:-:S07]  /*ae20*/  MOV R0, UR4 ;  /* 0x0000000400007c02 */ /* 0x000fce0008000f00 */
.L_x_288:
[----:B-1----:R1:W2:Y:S02]  /*ae30*/  SYNCS.PHASECHK.TRANS64.TRYWAIT P0, [R0+URZ], R3 ;  /* 0x00000003000075a7 */ /* 0x0022a400080011ff */
[----:B--2---:R-:W-:Y:S05]  /*ae40*/  @!P0 NANOSLEEP.SYNCS 0x989680 ;  /* 0x009896800000895d */ /* 0x004fea0003900000 */
[----:B------:R-:W2:Y:S02]  /*ae50*/  @!P0 SYNCS.PHASECHK.TRANS64 P0, [R0+URZ], R3 ;  /* 0x00000003000085a7 */ /* 0x000ea400080010ff */
[----:B--2---:R-:W-:Y:S05]  /*ae60*/  @!P0 BRA `(.L_x_288) ;  /* 0xfffffffc00f08947 */ /* 0x004fea000383ffff */
[----:B------:R-:W-:Y:S05]  /*ae70*/  BRA `(.L_x_289) ;  /* 0xffffff9c00c07947 */ /* 0x000fea000383ffff */
.L_x_96:
[----:B------:R-:W-:-:S07]  /*ae80*/  MOV R0, UR4 ;  /* 0x0000000400007c02 */ /* 0x000fce0008000f00 */
.L_x_290:
[----:B-1----:R1:W2:Y:S02]  /*ae90*/  SYNCS.PHASECHK.TRANS64.TRYWAIT P0, [R0+URZ], R3 ;  /* 0x00000003000075a7 */ /* 0x0022a400080011ff */
[----:B--2---:R-:W-:Y:S05]  /*aea0*/  @!P0 NANOSLEEP.SYNCS 0x989680 ;  /* 0x009896800000895d */ /* 0x004fea0003900000 */
[----:B------:R-:W2:Y:S02]  /*aeb0*/  @!P0 SYNCS.PHASECHK.TRANS64 P0, [R0+URZ], R3 ;  /* 0x00000003000085a7 */ /* 0x000ea400080010ff */
[----:B--2---:R-:W-:Y:S05]  /*aec0*/  @!P0 BRA `(.L_x_290) ;  /* 0xfffffffc00f08947 */ /* 0x004fea000383ffff */
[----:B------:R-:W-:Y:S05]  /*aed0*/  BRA `(.L_x_291) ;  /* 0xffffff9c00cc7947 */ /* 0x000fea000383ffff */
.L_x_97:
[----:B------:R-:W-:-:S07]  /*aee0*/  MOV R0, UR4 ;  /* 0x0000000400007c02 */ /* 0x000fce0008000f00 */
.L_x_292:
[----:B-1----:R1:W2:Y:S02]  /*aef0*/  SYNCS.PHASECHK.TRANS64.TRYWAIT P0, [R0+URZ], R3 ;  /* 0x00000003000075a7 */ /* 0x0022a400080011ff */
[----:B--2---:R-:W-:Y:S05]  /*af00*/  @!P0 NANOSLEEP.SYNCS 0x989680 ;  /* 0x009896800000895d */ /* 0x004fea0003900000 */
[----:B------:R-:W2:Y:S02]  /*af10*/  @!P0 SYNCS.PHASECHK.TRANS64 P0, [R0+URZ], R3 ;  /* 0x00000003000085a7 */ /* 0x000ea400080010ff */
[----:B--2---:R-:W-:Y:S05]  /*af20*/  @!P0 BRA `(.L_x_292) ;  /* 0xfffffffc00f08947 */ /* 0x004fea000383ffff */
[----:B------:R-:W-:Y:S05]  /*af30*/  BRA `(.L_x_293) ;  /* 0xffffff9c00d87947 */ /* 0x000fea000383ffff */
.L_x_98:
[----:B------:R-:W-:-:S07]  /*af40*/  MOV R0, UR4 ;  /* 0x0000000400007c02 */ /* 0x000fce0008000f00 */
.L_x_294:
[----:B-1----:R1:W2:Y:S02]  /*af50*/  SYNCS.PHASECHK.TRANS64.TRYWAIT P0, [R0+URZ], R3 ;  /* 0x00000003000075a7 */ /* 0x0022a400080011ff */
[----:B--2---:R-:W-:Y:S05]  /*af60*/  @!P0 NANOSLEEP.SYNCS 0x989680 ;  /* 0x009896800000895d */ /* 0x004fea0003900000 */
[----:B------:R-:W2:Y:S02]  /*af70*/  @!P0 SYNCS.PHASECHK.TRANS64 P0, [R0+URZ], R3 ;  /* 0x00000003000085a7 */ /* 0x000ea400080010ff */
[----:B--2---:R-:W-:Y:S05]  /*af80*/  @!P0 BRA `(.L_x_294) ;  /* 0xfffffffc00f08947 */ /* 0x004fea000383ffff */
[----:B------:R-:W-:Y:S05]  /*af90*/  BRA `(.L_x_295) ;  /* 0xffffff9c00e47947 */ /* 0x000fea000383ffff */
.L_x_99:
[----:B------:R-:W-:-:S07]  /*afa0*/  MOV R0, UR4 ;  /* 0x0000000400007c02 */ /* 0x000fce0008000f00 */
.L_x_296:
[----:B-1----:R1:W2:Y:S02]  /*afb0*/  SYNCS.PHASECHK.TRANS64.TRYWAIT P0, [R0+URZ], R3 ;  /* 0x00000003000075a7 */ /* 0x0022a400080011ff */
[----:B--2---:R-:W-:Y:S05]  /*afc0*/  @!P0 NANOSLEEP.SYNCS 0x989680 ;  /* 0x009896800000895d */ /* 0x004fea0003900000 */
[----:B------:R-:W2:Y:S02]  /*afd0*/  @!P0 SYNCS.PHASECHK.TRANS64 P0, [R0+URZ], R3 ;  /* 0x00000003000085a7 */ /* 0x000ea400080010ff */
[----:B--2---:R-:W-:Y:S05]  /*afe0*/  @!P0 BRA `(.L_x_296) ;  /* 0xfffffffc00f08947 */ /* 0x004fea000383ffff */
[----:B------:R-:W-:Y:S05]  /*aff0*/  BRA `(.L_x_297) ;  /* 0xffffff9c00f07947 */ /* 0x000fea000383ffff */
.L_x_100:
[----:B------:R-:W-:-:S07]  /*b000*/  MOV R0, UR4 ;  /* 0x0000000400007c02 */ /* 0x000fce0008000f00 */
.L_x_298:
[----:B-1----:R1:W2:Y:S02]  /*b010*/  SYNCS.PHASECHK.TRANS64.TRYWAIT P0, [R0+URZ], R3 ;  /* 0x00000003000075a7 */ /* 0x0022a400080011ff */
[----:B--2---:R-:W-:Y:S05]  /*b020*/  @!P0 NANOSLEEP.SYNCS 0x989680 ;  /* 0x009896800000895d */ /* 0x004fea0003900000 */
[----:B------:R-:W2:Y:S02]  /*b030*/  @!P0 SYNCS.PHASECHK.TRANS64 P0, [R0+URZ], R3 ;  /* 0x00000003000085a7 */ /* 0x000ea400080010ff */
[----:B--2---:R-:W-:Y:S05]  /*b040*/  @!P0 BRA `(.L_x_298) ;  /* 0xfffffffc00f08947 */ /* 0x004fea000383ffff */
[----:B------:R-:W-:Y:S05]  /*b050*/  BRA `(.L_x_299) ;  /* 0xffffff9c00fc7947 */ /* 0x000fea000383ffff */
.L_x_101:
[----:B------:R-:W-:-:S07]  /*b060*/  MOV R0, UR4 ;  /* 0x0000000400007c02 */ /* 0x000fce0008000f00 */
.L_x_300:
[----:B-1----:R1:W2:Y:S02]  /*b070*/  SYNCS.PHASECHK.TRANS64.TRYWAIT P0, [R0+URZ], R3 ;  /* 0x00000003000075a7 */ /* 0x0022a400080011ff */
[----:B--2---:R-:W-:Y:S05]  /*b080*/  @!P0 NANOSLEEP.SYNCS 0x989680 ;  /* 0x009896800000895d */ /* 0x004fea0003900000 */
[----:B------:R-:W2:Y:S02]  /*b090*/  @!P0 SYNCS.PHASECHK.TRANS64 P0, [R0+URZ], R3 ;  /* 0x00000003000085a7 */ /* 0x000ea400080010ff */
[----:B--2---:R-:W-:Y:S05]  /*b0a0*/  @!P0 BRA `(.L_x_300) ;  /* 0xfffffffc00f08947 */ /* 0x004fea000383ffff */
[----:B------:R-:W-:Y:S05]  /*b0b0*/  BRA `(.L_x_301) ;  /* 0xffffffa000087947 */ /* 0x000fea000383ffff */
.L_x_102:
[----:B------:R-:W-:-:S07]  /*b0c0*/  MOV R0, UR4 ;  /* 0x0000000400007c02 */ /* 0x000fce0008000f00 */
.L_x_302:
[----:B-1----:R1:W2:Y:S02]  /*b0d0*/  SYNCS.PHASECHK.TRANS64.TRYWAIT P0, [R0+URZ], R3 ;  /* 0x00000003000075a7 */ /* 0x0022a400080011ff */
[----:B--2---:R-:W-:Y:S05]  /*b0e0*/  @!P0 NANOSLEEP.SYNCS 0x989680 ;  /* 0x009896800000895d */ /* 0x004fea0003900000 */
[----:B------:R-:W2:Y:S02]  /*b0f0*/  @!P0 SYNCS.PHASECHK.TRANS64 P0, [R0+URZ], R3 ;  /* 0x00000003000085a7 */ /* 0x000ea400080010ff */
[----:B--2---:R-:W-:Y:S05]  /*b100*/  @!P0 BRA `(.L_x_302) ;  /* 0xfffffffc00f08947 */ /* 0x004fea000383ffff */
[----:B------:R-:W-:Y:S05]  /*b110*/  BRA `(.L_x_303) ;  /* 0xffffffa000147947 */ /* 0x000fea000383ffff */
.L_x_103:
[----:B------:R-:W-:-:S07]  /*b120*/  MOV R0, UR4 ;  /* 0x0000000400007c02 */ /* 0x000fce0008000f00 */
.L_x_304:
[----:B-1----:R1:W2:Y:S02]  /*b130*/  SYNCS.PHASECHK.TRANS64.TRYWAIT P0, [R0+URZ], R3 ;  /* 0x00000003000075a7 */ /* 0x0022a400080011ff */
[----:B--2---:R-:W-:Y:S05]  /*b140*/  @!P0 NANOSLEEP.SYNCS 0x989680 ;  /* 0x009896800000895d */ /* 0x004fea0003900000 */
[----:B------:R-:W2:Y:S02]  /*b150*/  @!P0 SYNCS.PHASECHK.TRANS64 P0, [R0+URZ], R3 ;  /* 0x00000003000085a7 */ /* 0x000ea400080010ff */
[----:B--2---:R-:W-:Y:S05]  /*b160*/  @!P0 BRA `(.L_x_304) ;  /* 0xfffffffc00f08947 */ /* 0x004fea000383ffff */
[----:B------:R-:W-:Y:S05]  /*b170*/  BRA `(.L_x_305) ;  /* 0xffffffa000207947 */ /* 0x000fea000383ffff */
.L_x_104:
[----:B------:R-:W-:-:S07]  /*b180*/  MOV R0, UR4 ;  /* 0x0000000400007c02 */ /* 0x000fce0008000f00 */
.L_x_306:
[----:B-1----:R1:W2:Y:S02]  /*b190*/  SYNCS.PHASECHK.TRANS64.TRYWAIT P0, [R0+URZ], R3 ;  /* 0x00000003000075a7 */ /* 0x0022a400080011ff */
[----:B--2---:R-:W-:Y:S05]  /*b1a0*/  @!P0 NANOSLEEP.SYNCS 0x989680 ;  /* 0x009896800000895d */ /* 0x004fea0003900000 */
[----:B------:R-:W2:Y:S02]  /*b1b0*/  @!P0 SYNCS.PHASECHK.TRANS64 P0, [R0+URZ], R3 ;  /* 0x00000003000085a7 */ /* 0x000ea400080010ff */
[----:B--2---:R-:W-:Y:S05]  /*b1c0*/  @!P0 BRA `(.L_x_306) ;  /* 0xfffffffc00f08947 */ /* 0x004fea000383ffff */
[----:B------:R-:W-:Y:S05]  /*b1d0*/  BRA `(.L_x_307) ;  /* 0xffffffa0002c7947 */ /* 0x000fea000383ffff */
.L_x_105:
[----:B------:R-:W-:-:S07]  /*b1e0*/  MOV R0, UR4 ;  /* 0x0000000400007c02 */ /* 0x000fce0008000f00 */
.L_x_308:
[----:B-1----:R1:W2:Y:S02]  /*b1f0*/  SYNCS.PHASECHK.TRANS64.TRYWAIT P0, [R0+URZ], R3 ;  /* 0x00000003000075a7 */ /* 0x0022a400080011ff */
[----:B--2---:R-:W-:Y:S05]  /*b200*/  @!P0 NANOSLEEP.SYNCS 0x989680 ;  /* 0x009896800000895d */ /* 0x004fea0003900000 */
[----:B------:R-:W2:Y:S02]  /*b210*/  @!P0 SYNCS.PHASECHK.TRANS64 P0, [R0+URZ], R3 ;  /* 0x00000003000085a7 */ /* 0x000ea400080010ff */
[----:B--2---:R-:W-:Y:S05]  /*b220*/  @!P0 BRA `(.L_x_308) ;  /* 0xfffffffc00f08947 */ /* 0x004fea000383ffff */
[----:B------:R-:W-:Y:S05]  /*b230*/  BRA `(.L_x_309) ;  /* 0xffffffa000387947 */ /* 0x000fea000383ffff */
.L_x_106:
[----:B------:R-:W-:-:S07]  /*b240*/  MOV R0, UR4 ;  /* 0x0000000400007c02 */ /* 0x000fce0008000f00 */
.L_x_310:
[----:B-1----:R1:W2:Y:S02]  /*b250*/  SYNCS.PHASECHK.TRANS64.TRYWAIT P0, [R0+URZ], R3 ;  /* 0x00000003000075a7 */ /* 0x0022a400080011ff */
[----:B--2---:R-:W-:Y:S05]  /*b260*/  @!P0 NANOSLEEP.SYNCS 0x989680 ;  /* 0x009896800000895d */ /* 0x004fea0003900000 */
[----:B------:R-:W2:Y:S02]  /*b270*/  @!P0 SYNCS.PHASECHK.TRANS64 P0, [R0+URZ], R3 ;  /* 0x00000003000085a7 */ /* 0x000ea400080010ff */
[----:B--2---:R-:W-:Y:S05]  /*b280*/  @!P0 BRA `(.L_x_310) ;  /* 0xfffffffc00f08947 */ /* 0x004fea000383ffff */
[----:B------:R-:W-:Y:S05]  /*b290*/  BRA `(.L_x_311) ;  /* 0xffffffa000447947 */ /* 0x000fea000383ffff */
.L_x_107:
[----:B------:R-:W-:-:S07]  /*b2a0*/  MOV R0, UR4 ;  /* 0x0000000400007c02 */ /* 0x000fce0008000f00 */
.L_x_312:
[----:B-1----:R1:W2:Y:S02]  /*b2b0*/  SYNCS.PHASECHK.TRANS64.TRYWAIT P0, [R0+URZ], R3 ;  /* 0x00000003000075a7 */ /* 0x0022a400080011ff */
[----:B--2---:R-:W-:Y:S05]  /*b2c0*/  @!P0 NANOSLEEP.SYNCS 0x989680 ;  /* 0x009896800000895d */ /* 0x004fea0003900000 */
[----:B------:R-:W2:Y:S02]  /*b2d0*/  @!P0 SYNCS.PHASECHK.TRANS64 P0, [R0+URZ], R3 ;  /* 0x00000003000085a7 */ /* 0x000ea400080010ff */
[----:B--2---:R-:W-:Y:S05]  /*b2e0*/  @!P0 BRA `(.L_x_312) ;  /* 0xfffffffc00f08947 */ /* 0x004fea000383ffff */
[----:B------:R-:W-:Y:S05]  /*b2f0*/  BRA `(.L_x_313) ;  /* 0xffffffa000507947 */ /* 0x000fea000383ffff */
.L_x_108:
[----:B------:R-:W-:-:S07]  /*b300*/  MOV R0, UR4 ;  /* 0x0000000400007c02 */ /* 0x000fce0008000f00 */
.L_x_314:
[----:B-1----:R1:W2:Y:S02]  /*b310*/  SYNCS.PHASECHK.TRANS64.TRYWAIT P0, [R0+URZ], R3 ;  /* 0x00000003000075a7 */ /* 0x0022a400080011ff */
[----:B--2---:R-:W-:Y:S05]  /*b320*/  @!P0 NANOSLEEP.SYNCS 0x989680 ;  /* 0x009896800000895d */ /* 0x004fea0003900000 */
[----:B------:R-:W2:Y:S02]  /*b330*/  @!P0 SYNCS.PHASECHK.TRANS64 P0, [R0+URZ], R3 ;  /* 0x00000003000085a7 */ /* 0x000ea400080010ff */
[----:B--2---:R-:W-:Y:S05]  /*b340*/  @!P0 BRA `(.L_x_314) ;  /* 0xfffffffc00f08947 */ /* 0x004fea000383ffff */
[----:B------:R-:W-:Y:S05]  /*b350*/  BRA `(.L_x_315) ;  /* 0xffffffa0005c7947 */ /* 0x000fea000383ffff */
.L_x_109:
[----:B------:R-:W-:-:S07]  /*b360*/  MOV R0, UR4 ;  /* 0x0000000400007c02 */ /* 0x000fce0008000f00 */
.L_x_316:
[----:B-1----:R1:W2:Y:S02]  /*b370*/  SYNCS.PHASECHK.TRANS64.TRYWAIT P0, [R0+URZ], R3 ;  /* 0x00000003000075a7 */ /* 0x0022a400080011ff */
[----:B--2---:R-:W-:Y:S05]  /*b380*/  @!P0 NANOSLEEP.SYNCS 0x989680 ;  /* 0x009896800000895d */ /* 0x004fea0003900000 */
[----:B------:R-:W2:Y:S02]  /*b390*/  @!P0 SYNCS.PHASECHK.TRANS64 P0, [R0+URZ], R3 ;  /* 0x00000003000085a7 */ /* 0x000ea400080010ff */
[----:B--2---:R-:W-:Y:S05]  /*b3a0*/  @!P0 BRA `(.L_x_316) ;  /* 0xfffffffc00f08947 */ /* 0x004fea000383ffff */
[----:B------:R-:W-:Y:S05]  /*b3b0*/  BRA `(.L_x_317) ;  /* 0xffffffa000687947 */ /* 0x000fea000383ffff */
.L_x_110:
[----:B------:R-:W-:-:S07]  /*b3c0*/  MOV R0, UR4 ;  /* 0x0000000400007c02 */ /* 0x000fce0008000f00 */
.L_x_318:
[----:B-1----:R1:W2:Y:S02]  /*b3d0*/  SYNCS.PHASECHK.TRANS64.TRYWAIT P0, [R0+URZ], R3 ;  /* 0x00000003000075a7 */ /* 0x0022a400080011ff */
[----:B--2---:R-:W-:Y:S05]  /*b3e0*/  @!P0 NANOSLEEP.SYNCS 0x989680 ;  /* 0x009896800000895d */ /* 0x004fea0003900000 */
[----:B------:R-:W2:Y:S02]  /*b3f0*/  @!P0 SYNCS.PHASECHK.TRANS64 P0, [R0+URZ], R3 ;  /* 0x00000003000085a7 */ /* 0x000ea400080010ff */
[----:B--2---:R-:W-:Y:S05]  /*b400*/  @!P0 BRA `(.L_x_318) ;  /* 0xfffffffc00f08947 */ /* 0x004fea000383ffff */
[----:B------:R-:W-:Y:S05]  /*b410*/  BRA `(.L_x_319) ;  /* 0xffffffa000747947 */ /* 0x000fea000383ffff */
.L_x_111:
[----:B------:R-:W-:-:S07]  /*b420*/  MOV R0, UR4 ;  /* 0x0000000400007c02 */ /* 0x000fce0008000f00 */
.L_x_320:
[----:B-1----:R1:W2:Y:S02]  /*b430*/  SYNCS.PHASECHK.TRANS64.TRYWAIT P0, [R0+URZ], R3 ;  /* 0x00000003000075a7 */ /* 0x0022a400080011ff */
[----:B--2---:R-:W-:Y:S05]  /*b440*/  @!P0 NANOSLEEP.SYNCS 0x989680 ;  /* 0x009896800000895d */ /* 0x004fea0003900000 */
[----:B------:R-:W2:Y:S02]  /*b450*/  @!P0 SYNCS.PHASECHK.TRANS64 P0, [R0+URZ], R3 ;  /* 0x00000003000085a7 */ /* 0x000ea400080010ff */
[----:B--2---:R-:W-:Y:S05]  /*b460*/  @!P0 BRA `(.L_x_320) ;  /* 0xfffffffc00f08947 */ /* 0x004fea000383ffff */
[----:B------:R-:W-:Y:S05]  /*b470*/  BRA `(.L_x_321) ;  /* 0xffffffa000807947 */ /* 0x000fea000383ffff */
.L_x_112:
[----:B------:R-:W-:-:S07]  /*b480*/  MOV R0, UR4 ;  /* 0x0000000400007c02 */ /* 0x000fce0008000f00 */
.L_x_322:
[----:B-1----:R1:W2:Y:S02]  /*b490*/  SYNCS.PHASECHK.TRANS64.TRYWAIT P0, [R0+URZ], R3 ;  /* 0x00000003000075a7 */ /* 0x0022a400080011ff */
[----:B--2---:R-:W-:Y:S05]  /*b4a0*/  @!P0 NANOSLEEP.SYNCS 0x989680 ;  /* 0x009896800000895d */ /* 0x004fea0003900000 */
[----:B------:R-:W2:Y:S02]  /*b4b0*/  @!P0 SYNCS.PHASECHK.TRANS64 P0, [R0+URZ], R3 ;  /* 0x00000003000085a7 */ /* 0x000ea400080010ff */
[----:B--2---:R-:W-:Y:S05]  /*b4c0*/  @!P0 BRA `(.L_x_322) ;  /* 0xfffffffc00f08947 */ /* 0x004fea000383ffff */
[----:B------:R-:W-:Y:S05]  /*b4d0*/  BRA `(.L_x_323) ;  /* 0xffffffa0008c7947 */ /* 0x000fea000383ffff */
.L_x_113:
[----:B------:R-:W-:-:S07]  /*b4e0*/  MOV R0, UR4 ;  /* 0x0000000400007c02 */ /* 0x000fce0008000f00 */
.L_x_324:
[----:B-1----:R1:W2:Y:S02]  /*b4f0*/  SYNCS.PHASECHK.TRANS64.TRYWAIT P0, [R0+URZ], R3 ;  /* 0x00000003000075a7 */ /* 0x0022a400080011ff */
[----:B--2---:R-:W-:Y:S05]  /*b500*/  @!P0 NANOSLEEP.SYNCS 0x989680 ;  /* 0x009896800000895d */ /* 0x004fea0003900000 */
[----:B------:R-:W2:Y:S02]  /*b510*/  @!P0 SYNCS.PHASECHK.TRANS64 P0, [R0+URZ], R3 ;  /* 0x00000003000085a7 */ /* 0x000ea400080010ff */
[----:B--2---:R-:W-:Y:S05]  /*b520*/  @!P0 BRA `(.L_x_324) ;  /* 0xfffffffc00f08947 */ /* 0x004fea000383ffff */
[----:B------:R-:W-:Y:S05]  /*b530*/  BRA `(.L_x_325) ;  /* 0xffffffa000987947 */ /* 0x000fea000383ffff */
.L_x_114:
[----:B------:R-:W-:-:S07]  /*b540*/  MOV R0, UR4 ;  /* 0x0000000400007c02 */ /* 0x000fce0008000f00 */
.L_x_326:
[----:B-1----:R1:W2:Y:S02]  /*b550*/  SYNCS.PHASECHK.TRANS64.TRYWAIT P0, [R0+URZ], R3 ;  /* 0x00000003000075a7 */ /* 0x0022a400080011ff */
[----:B--2---:R-:W-:Y:S05]  /*b560*/  @!P0 NANOSLEEP.SYNCS 0x989680 ;  /* 0x009896800000895d */ /* 0x004fea0003900000 */
[----:B------:R-:W2:Y:S02]  /*b570*/  @!P0 SYNCS.PHASECHK.TRANS64 P0, [R0+URZ], R3 ;  /* 0x00000003000085a7 */ /* 0x000ea400080010ff */
[----:B--2---:R-:W-:Y:S05]  /*b580*/  @!P0 BRA `(.L_x_326) ;  /* 0xfffffffc00f08947 */ /* 0x004fea000383ffff */
[----:B------:R-:W-:Y:S05]  /*b590*/  BRA `(.L_x_327) ;  /* 0xffffffa000a47947 */ /* 0x000fea000383ffff */
.L_x_117:
[----:B--2---:R2:W3:Y:S02]  /*b5a0*/  SYNCS.PHASECHK.TRANS64.TRYWAIT P0, [R2+URZ+0x500], R4 ;  /* 0x00050004020075a7 */ /* 0x0044e400080011ff */
[----:B---3--:R-:W-:Y:S05]  /*b5b0*/  @!P0 NANOSLEEP.SYNCS 0x989680 ;  /* 0x009896800000895d */ /* 0x008fea0003900000 */
[----:B------:R-:W3:Y:S02]  /*b5c0*/  @!P0 SYNCS.PHASECHK.TRANS64 P0, [R2+URZ+0x500], R4 ;  /* 0x00050004020085a7 */ /* 0x000ee400080010ff */
[----:B---3--:R-:W-:Y:S05]  /*b5d0*/  @!P0 BRA `(.L_x_117) ;  /* 0xfffffffc00f08947 */ /* 0x008fea000383ffff */
[----:B------:R-:W-:Y:S05]  /*b5e0*/  BRA `(.L_x_328) ;  /* 0xffffffa400007947 */ /* 0x000fea000383ffff */
.L_x_118:
[----:B------:R-:W-:-:S07]  /*b5f0*/  MOV R2, UR5 ;  /* 0x0000000500027c02 */ /* 0x000fce0008000f00 */
.L_x_329:
[----:B--2---:R2:W3:Y:S02]  /*b600*/  SYNCS.PHASECHK.TRANS64.TRYWAIT P0, [R2+URZ+0x4b0], R5 ;  /* 0x0004b005020075a7 */ /* 0x0044e400080011ff */
[----:B---3--:R-:W-:Y:S05]  /*b610*/  @!P0 NANOSLEEP.SYNCS 0x989680 ;  /* 0x009896800000895d */ /* 0x008fea0003900000 */
[----:B------:R-:W3:Y:S02]  /*b620*/  @!P0 SYNCS.PHASECHK.TRANS64 P0, [R2+URZ+0x4b0], R5 ;  /* 0x0004b005020085a7 */ /* 0x000ee400080010ff */
[----:B---3--:R-:W-:Y:S05]  /*b630*/  @!P0 BRA `(.L_x_329) ;  /* 0xfffffffc00f08947 */ /* 0x008fea000383ffff */
[----:B------:R-:W-:Y:S05]  /*b640*/  BRA `(.L_x_330) ;  /* 0xffffffa400107947 */ /* 0x000fea000383ffff */
.L_x_119:
[----:B--2---:R2:W3:Y:S02]  /*b650*/  SYNCS.PHASECHK.TRANS64.TRYWAIT P1, [R2+URZ+0x4a0], R4 ;  /* 0x0004a004020075a7 */ /* 0x0044e400080211ff */
[----:B---3--:R-:W-:Y:S05]  /*b660*/  @!P1 NANOSLEEP.SYNCS 0x989680 ;  /* 0x009896800000995d */ /* 0x008fea0003900000 */
[----:B------:R-:W3:Y:S02]  /*b670*/  @!P1 SYNCS.PHASECHK.TRANS64 P1, [R2+URZ+0x4a0], R4 ;  /* 0x0004a004020095a7 */ /* 0x000ee400080210ff */
[----:B---3--:R-:W-:Y:S05]  /*b680*/  @!P1 BRA `(.L_x_119) ;  /* 0xfffffffc00f09947 */ /* 0x008fea000383ffff */
[----:B------:R-:W-:Y:S05]  /*b690*/  BRA `(.L_x_331) ;  /* 0xffffffa400407947 */ /* 0x000fea000383ffff */
.L_x_122:
[----:B------:R-:W-:-:S07]  /*b6a0*/  MOV R0, UR5 ;  /* 0x0000000500007c02 */ /* 0x000fce0008000f00 */
.L_x_332:
[----:B--2---:R2:W3:Y:S02]  /*b6b0*/  SYNCS.PHASECHK.TRANS64.TRYWAIT P0, [R0+URZ+0x4b0], R2 ;  /* 0x0004b002000075a7 */ /* 0x0044e400080011ff */
[----:B---3--:R-:W-:Y:S05]  /*b6c0*/  @!P0 NANOSLEEP.SYNCS 0x989680 ;  /* 0x009896800000895d */ /* 0x008fea0003900000 */
[----:B------:R-:W3:Y:S02]  /*b6d0*/  @!P0 SYNCS.PHASECHK.TRANS64 P0, [R0+URZ+0x4b0], R2 ;  /* 0x0004b002000085a7 */ /* 0x000ee400080010ff */
[----:B---3--:R-:W-:Y:S05]  /*b6e0*/  @!P0 BRA `(.L_x_332) ;  /* 0xfffffffc00f08947 */ /* 0x008fea000383ffff */
[----:B------:R-:W-:Y:S05]  /*b6f0*/  BRA `(.L_x_121) ;  /* 0xffffffa400947947 */ /* 0x000fea000383ffff */
.L_x_131:
[----:B--2---:R-:W-:-:S04]  /*b700*/  MOV R5, UR4 ;  /* 0x0000000400057c02 */ /* 0x004fc80008000f00 */
[----:B------:R2:W3:Y:S03]  /*b710*/  SYNCS.PHASECHK.TRANS64.TRYWAIT P0, [R5+URZ+0x8], R6 ;  /* 0x00000806050075a7 */ /* 0x0004e600080011ff */
[----:B---3--:R-:W-:Y:S05]  /*b720*/  @!P0 NANOSLEEP.SYNCS 0x989680 ;  /* 0x009896800000895d */ /* 0x008fea0003900000 */
[----:B------:R-:W3:Y:S02]  /*b730*/  @!P0 SYNCS.PHASECHK.TRANS64 P0, [R5+URZ+0x8], R6 ;  /* 0x00000806050085a7 */ /* 0x000ee400080010ff */
[----:B---3--:R-:W-:Y:S05]  /*b740*/  @!P0 BRA `(.L_x_131) ;  /* 0xfffffffc00ec8947 */ /* 0x008fea000383ffff */
[----:B------:R-:W-:Y:S05]  /*b750*/  BRA `(.L_x_130) ;  /* 0xffffffa800487947 */ /* 0x000fea000383ffff */
.L_x_133:
[----:B------:R-:W-:Y:S01]  /*b760*/  BSSY B0, `(.L_x_333) ;  /* 0x0000006000007945 */ /* 0x000fe20003800000 */
[----:B------:R-:W-:-:S07]  /*b770*/  MOV R15, 0xffffffff ;  /* 0xffffffff000f7802 */ /* 0x000fce0000000f00 */
[----:B-12--5:R-:W-:Y:S05]  /*b780*/  WARPSYNC.COLLECTIVE R15, `(.L_x_334) ;  /* 0x000000000f0c7348 */ /* 0x026fea0003c00000 */
[----:B------:R-:W-:Y:S02]  /*b790*/  ELECT P6, UR79, PT ;  /* 0x00000000004f782f */ /* 0x000fe400038c0000 */
[----:B------:R-:W-:Y:S01]  /*b7a0*/  MOV R14, UR79 ;  /* 0x0000004f000e7c02 */ /* 0x000fe20008000f00 */
[----:B-12--5:R-:W-:Y:S10]  /*b7b0*/  ENDCOLLECTIVE ;  /* 0x000000000000791b */ /* 0x026ff40003800000 */
.L_x_334:
[----:B------:R-:W-:Y:S05]  /*b7c0*/  BSYNC B0 ;  /* 0x0000000000007941 */ /* 0x000fea0003800000 */
.L_x_333:
[----:B------:R-:W-:Y:S01]  /*b7d0*/  PLOP3.LUT P0, PT, P6, PT, PT, 0x80, 0x8 ;  /* 0x000000000008781c */ /* 0x000fe2000370f070 */
[----:B------:R-:W-:-:S12]  /*b7e0*/  BRA `(.L_x_335) ;  /* 0xffffffa800747947 */ /* 0x000fd8000383ffff */
.L_x_135:
[----:B--2---:R-:W-:-:S04]  /*b7f0*/  MOV R0, UR4 ;  /* 0x0000000400007c02 */ /* 0x004fc80008000f00 */
[----:B------:R2:W3:Y:S03]  /*b800*/  SYNCS.PHASECHK.TRANS64.TRYWAIT P0, [R0+URZ+0x8], R4 ;  /* 0x00000804000075a7 */ /* 0x0004e600080011ff */
[----:B---3--:R-:W-:Y:S05]  /*b810*/  @!P0 NANOSLEEP.SYNCS 0x989680 ;  /* 0x009896800000895d */ /* 0x008fea0003900000 */
[----:B------:R-:W3:Y:S02]  /*b820*/  @!P0 SYNCS.PHASECHK.TRANS64 P0, [R0+URZ+0x8], R4 ;  /* 0x00000804000085a7 */ /* 0x000ee400080010ff */
[----:B---3--:R-:W-:Y:S05]  /*b830*/  @!P0 BRA `(.L_x_135) ;  /* 0xfffffffc00ec8947 */ /* 0x008fea000383ffff */
[----:B------:R-:W-:Y:S05]  /*b840*/  BRA `(.L_x_134) ;  /* 0xffffffa800787947 */ /* 0x000fea000383ffff */
.L_x_136:
[----:B--2---:R2:W3:Y:S02]  /*b850*/  SYNCS.PHASECHK.TRANS64.TRYWAIT P0, [R0+URZ+0x4a0], R3 ;  /* 0x0004a003000075a7 */ /* 0x0044e400080011ff */
[----:B---3--:R-:W-:Y:S05]  /*b860*/  @!P0 NANOSLEEP.SYNCS 0x989680 ;  /* 0x009896800000895d */ /* 0x008fea0003900000 */
[----:B------:R-:W3:Y:S02]  /*b870*/  @!P0 SYNCS.PHASECHK.TRANS64 P0, [R0+URZ+0x4a0], R3 ;  /* 0x0004a003000085a7 */ /* 0x000ee400080010ff */
[----:B---3--:R-:W-:Y:S05]  /*b880*/  @!P0 BRA `(.L_x_136) ;  /* 0xfffffffc00f08947 */ /* 0x008fea000383ffff */
[----:B------:R-:W-:Y:S05]  /*b890*/  BRA `(.L_x_336) ;  /* 0xffffffac004c7947 */ /* 0x000fea000383ffff */
.L_x_138:
[----:B------:R-:W-:-:S07]  /*b8a0*/  MOV R0, UR9 ;  /* 0x0000000900007c02 */ /* 0x000fce0008000f00 */
.L_x_337:
[----:B-1----:R1:W2:Y:S02]  /*b8b0*/  SYNCS.PHASECHK.TRANS64.TRYWAIT P0, [R0+URZ+0x4e0], R3 ;  /* 0x0004e003000075a7 */ /* 0x0022a400080011ff */
[----:B--2---:R-:W-:Y:S05]  /*b8c0*/  @!P0 NANOSLEEP.SYNCS 0x989680 ;  /* 0x009896800000895d */ /* 0x004fea0003900000 */
[----:B------:R-:W2:Y:S02]  /*b8d0*/  @!P0 SYNCS.PHASECHK.TRANS64 P0, [R0+URZ+0x4e0], R3 ;  /* 0x0004e003000085a7 */ /* 0x000ea400080010ff */
[----:B--2---:R-:W-:Y:S05]  /*b8e0*/  @!P0 BRA `(.L_x_337) ;  /* 0xfffffffc00f08947 */ /* 0x004fea000383ffff */
[----:B------:R-:W-:Y:S05]  /*b8f0*/  BRA `(.L_x_338) ;  /* 0xffffffac00907947 */ /* 0x000fea000383ffff */
.L_x_141:
[----:B------:R-:W-:Y:S07]  /*b900*/  MOV R0, UR7 ;  /* 0x0000000700007c02 */ /* 0x000fee0008000f00 */
.L_x_339:
[----:B-1----:R1:W2:Y:S02]  /*b910*/  SYNCS.PHASECHK.TRANS64.TRYWAIT P0, [R0+URZ], R3 ;  /* 0x00000003000075a7 */ /* 0x0022a400080011ff */
[----:B--2---:R-:W-:Y:S05]  /*b920*/  @!P0 NANOSLEEP.SYNCS 0x989680 ;  /* 0x009896800000895d */ /* 0x004fea0003900000 */
[----:B------:R-:W2:Y:S02]  /*b930*/  @!P0 SYNCS.PHASECHK.TRANS64 P0, [R0+URZ], R3 ;  /* 0x00000003000085a7 */ /* 0x000ea400080010ff */
[----:B--2---:R-:W-:Y:S05]  /*b940*/  @!P0 BRA `(.L_x_339) ;  /* 0xfffffffc00f08947 */ /* 0x004fea000383ffff */
[----:B------:R-:W-:Y:S05]  /*b950*/  BRA `(.L_x_140) ;  /* 0xffffffac00a87947 */ /* 0x000fea000383ffff */
.L_x_145:
[----:B-1----:R-:W-:-:S07]  /*b960*/  MOV R0, UR7 ;  /* 0x0000000700007c02 */ /* 0x002fce0008000f00 */
.L_x_340:
[----:B-1----:R1:W2:Y:S02]  /*b970*/  SYNCS.PHASECHK.TRANS64.TRYWAIT P0, [R0+URZ], R2 ;  /* 0x00000002000075a7 */ /* 0x0022a400080011ff */
[----:B--2---:R-:W-:Y:S05]  /*b980*/  @!P0 NANOSLEEP.SYNCS 0x989680 ;  /* 0x009896800000895d */ /* 0x004fea0003900000 */
[----:B------:R-:W2:Y:S02]  /*b990*/  @!P0 SYNCS.PHASECHK.TRANS64 P0, [R0+URZ], R2 ;  /* 0x00000002000085a7 */ /* 0x000ea400080010ff */
[----:B--2---:R-:W-:Y:S05]  /*b9a0*/  @!P0 BRA `(.L_x_340) ;  /* 0xfffffffc00f08947 */ /* 0x004fea000383ffff */
[----:B------:R-:W-:Y:S05]  /*b9b0*/  BRA `(.L_x_341) ;  /* 0xffffffb000647947 */ /* 0x000fea000383ffff */
.L_x_146:
[----:B------:R-:W-:-:S07]  /*b9c0*/  MOV R0, UR7 ;  /* 0x0000000700007c02 */ /* 0x000fce0008000f00 */
.L_x_342:
[----:B-1----:R1:W2:Y:S02]  /*b9d0*/  SYNCS.PHASECHK.TRANS64.TRYWAIT P0, [R0+URZ], R3 ;  /* 0x00000003000075a7 */ /* 0x0022a400080011ff */
[----:B--2---:R-:W-:Y:S05]  /*b9e0*/  @!P0 NANOSLEEP.SYNCS 0x989680 ;  /* 0x009896800000895d */ /* 0x004fea0003900000 */
[----:B------:R-:W2:Y:S02]  /*b9f0*/  @!P0 SYNCS.PHASECHK.TRANS64 P0, [R0+URZ], R3 ;  /* 0x00000003000085a7 */ /* 0x000ea400080010ff */
[----:B--2---:R-:W-:Y:S05]  /*ba00*/  @!P0 BRA `(.L_x_342) ;  /* 0xfffffffc00f08947 */ /* 0x004fea000383ffff */
[----:B------:R-:W-:Y:S05]  /*ba10*/  BRA `(.L_x_343) ;  /* 0xffffffb000707947 */ /* 0x000fea000383ffff */
.L_x_147:
[----:B------:R-:W-:-:S07]  /*ba20*/  MOV R0, UR7 ;  /* 0x0000000700007c02 */ /* 0x000fce0008000f00 */
.L_x_344:
[----:B-1----:R1:W2:Y:S02]  /*ba30*/  SYNCS.PHASECHK.TRANS64.TRYWAIT P0, [R0+URZ], R3 ;  /* 0x00000003000075a7 */ /* 0x0022a400080011ff */
[----:B--2---:R-:W-:Y:S05]  /*ba40*/  @!P0 NANOSLEEP.SYNCS 0x989680 ;  /* 0x009896800000895d */ /* 0x004fea0003900000 */
[----:B------:R-:W2:Y:S02]  /*ba50*/  @!P0 SYNCS.PHASECHK.TRANS64 P0, [R0+URZ], R3 ;  /* 0x00000003000085a7 */ /* 0x000ea400080010ff */
[----:B--2---:R-:W-:Y:S05]  /*ba60*/  @!P0 BRA `(.L_x_344) ;  /* 0xfffffffc00f08947 */ /* 0x004fea000383ffff */
[----:B------:R-:W-:Y:S05]  /*ba70*/  BRA `(.L_x_345) ;  /* 0xffffffb0007c7947 */ /* 0x000fea000383ffff */
.L_x_150:
[----:B------:R-:W-:-:S07]  /*ba80*/  MOV R0, UR6 ;  /* 0x0000000600007c02 */ /* 0x000fce0008000f00 */
.L_x_346:
[----:B-1----:R1:W2:Y:S02]  /*ba90*/  SYNCS.PHASECHK.TRANS64.TRYWAIT P1, [R0+URZ+0x520], R2 ;  /* 0x00052002000075a7 */ /* 0x0022a400080211ff */
[----:B--2---:R-:W-:Y:S05]  /*baa0*/  @!P1 NANOSLEEP.SYNCS 0x989680 ;  /* 0x009896800000995d */ /* 0x004fea0003900000 */
[----:B------:R-:W2:Y:S02]  /*bab0*/  @!P1 SYNCS.PHASECHK.TRANS64 P1, [R0+URZ+0x520], R2 ;  /* 0x00052002000095a7 */ /* 0x000ea400080210ff */
[----:B--2---:R-:W-:Y:S05]  /*bac0*/  @!P1 BRA `(.L_x_346) ;  /* 0xfffffffc00f09947 */ /* 0x004fea000383ffff */
[----:B------:R-:W-:Y:S05]  /*bad0*/  BRA `(.L_x_347) ;  /* 0xffffffb000c87947 */ /* 0x000fea000383ffff */
.L_x_155:
[----:B---3--:R3:W4:Y:S02]  /*bae0*/  SYNCS.PHASECHK.TRANS64.TRYWAIT P0, [R7+URZ+0x4a0], R0 ;  /* 0x0004a000070075a7 */ /* 0x00872400080011ff */
[----:B----4-:R-:W-:Y:S05]  /*baf0*/  @!P0 NANOSLEEP.SYNCS 0x989680 ;  /* 0x009896800000895d */ /* 0x010fea0003900000 */
[----:B------:R-:W4:Y:S02]  /*bb00*/  @!P0 SYNCS.PHASECHK.TRANS64 P0, [R7+URZ+0x4a0], R0 ;  /* 0x0004a000070085a7 */ /* 0x000f2400080010ff */
[----:B----4-:R-:W-:Y:S05]  /*bb10*/  @!P0 BRA `(.L_x_155) ;  /* 0xfffffffc00f08947 */ /* 0x010fea000383ffff */
[----:B------:R-:W-:Y:S05]  /*bb20*/  BRA `(.L_x_348) ;  /* 0xffffffb400e07947 */ /* 0x000fea000383ffff */
.L_x_158:
[----:B-1----:R-:W-:Y:S07]  /*bb30*/  MOV R0, UR19 ;  /* 0x0000001300007c02 */ /* 0x002fee0008000f00 */
.L_x_349:
[----:B-1----:R1:W3:Y:S02]  /*bb40*/  SYNCS.PHASECHK.TRANS64.TRYWAIT P2, [R0+URZ+0x498], R7 ;  /* 0x00049807000075a7 */ /* 0x0022e400080411ff */
[----:B---3--:R-:W-:Y:S05]  /*bb50*/  @!P2 NANOSLEEP.SYNCS 0x989680 ;  /* 0x009896800000a95d */ /* 0x008fea0003900000 */
[----:B------:R-:W3:Y:S02]  /*bb60*/  @!P2 SYNCS.PHASECHK.TRANS64 P2, [R0+URZ+0x498], R7 ;  /* 0x000498070000a5a7 */ /* 0x000ee400080410ff */
[----:B---3--:R-:W-:Y:S05]  /*bb70*/  @!P2 BRA `(.L_x_349) ;  /* 0xfffffffc00f0a947 */ /* 0x008fea000383ffff */
[----:B------:R-:W-:Y:S05]  /*bb80*/  BRA `(.L_x_157) ;  /* 0xffffffbc00287947 */ /* 0x000fea000383ffff */
.L_x_161:
[----:B-1----:R-:W-:Y:S07]  /*bb90*/  MOV R0, UR19 ;  /* 0x0000001300007c02 */ /* 0x002fee0008000f00 */
.L_x_350:
[----:B-1----:R1:W3:Y:S02]  /*bba0*/  SYNCS.PHASECHK.TRANS64.TRYWAIT P0, [R0+URZ+0x488], R6 ;  /* 0x00048806000075a7 */ /* 0x0022e400080011ff */
[----:B---3--:R-:W-:Y:S05]  /*bbb0*/  @!P0 NANOSLEEP.SYNCS 0x989680 ;  /* 0x009896800000895d */ /* 0x008fea0003900000 */
[----:B------:R-:W3:Y:S02]  /*bbc0*/  @!P0 SYNCS.PHASECHK.TRANS64 P0, [R0+URZ+0x488], R6 ;  /* 0x00048806000085a7 */ /* 0x000ee400080010ff */
[----:B---3--:R-:W-:Y:S05]  /*bbd0*/  @!P0 BRA `(.L_x_350) ;  /* 0xfffffffc00f08947 */ /* 0x008fea000383ffff */
[----:B------:R-:W-:Y:S05]  /*bbe0*/  BRA `(.L_x_351) ;  /* 0xffffffbc00747947 */ /* 0x000fea000383ffff */
.L_x_164:
[----:B--2---:R2:W3:Y:S02]  /*bbf0*/  SYNCS.PHASECHK.TRANS64.TRYWAIT P0, [R3+URZ+0x4a0], R0 ;  /* 0x0004a000030075a7 */ /* 0x0044e400080011ff */
[----:B---3--:R-:W-:Y:S05]  /*bc00*/  @!P0 NANOSLEEP.SYNCS 0x989680 ;  /* 0x009896800000895d */ /* 0x008fea0003900000 */
[----:B------:R-:W3:Y:S02]  /*bc10*/  @!P0 SYNCS.PHASECHK.TRANS64 P0, [R3+URZ+0x4a0], R0 ;  /* 0x0004a000030085a7 */ /* 0x000ee400080010ff */
[----:B---3--:R-:W-:Y:S05]  /*bc20*/  @!P0 BRA `(.L_x_164) ;  /* 0xfffffffc00f08947 */ /* 0x008fea000383ffff */
[----:B------:R-:W-:Y:S05]  /*bc30*/  BRA `(.L_x_352) ;  /* 0xffffffc000c07947 */ /* 0x000fea000383ffff */
.L_x_175:
[----:B-1----:R-:W-:Y:S04]  /*bc40*/  MOV R0, UR57 ;  /* 0x0000003900007c02 */ /* 0x002fe80008000f00 */
[----:B------:R1:W2:Y:S03]  /*bc50*/  SYNCS.PHASECHK.TRANS64.TRYWAIT P1, [R0+URZ+0x480], R3 ;  /* 0x00048003000075a7 */ /* 0x0002a600080211ff */
[----:B--2---:R-:W-:Y:S05]  /*bc60*/  @!P1 NANOSLEEP.SYNCS 0x989680 ;  /* 0x009896800000995d */ /* 0x004fea0003900000 */
[----:B------:R-:W2:Y:S02]  /*bc70*/  @!P1 SYNCS.PHASECHK.TRANS64 P1, [R0+URZ+0x480], R3 ;  /* 0x00048003000095a7 */ /* 0x000ea400080210ff */
[----:B--2---:R-:W-:Y:S05]  /*bc80*/  @!P1 BRA `(.L_x_175) ;  /* 0xfffffffc00ec9947 */ /* 0x004fea000383ffff */
[----:B------:R-:W-:Y:S05]  /*bc90*/  BRA `(.L_x_174) ;  /* 0xffffffcc00d07947 */ /* 0x000fea000383ffff */
.L_x_177:
[----:B------:R1:W1:Y:S02]  /*bca0*/  SYNCS.PHASECHK.TRANS64.TRYWAIT P1, [R83+URZ+0x4c0], R4 ;  /* 0x0004c004530075a7 */ /* 0x00026400080211ff */
[----:B-1----:R-:W-:Y:S05]  /*bcb0*/  @!P1 NANOSLEEP.SYNCS 0x989680 ;  /* 0x009896800000995d */ /* 0x002fea0003900000 */
[----:B------:R-:W1:Y:S02]  /*bcc0*/  @!P1 SYNCS.PHASECHK.TRANS64 P1, [R83+URZ+0x4c0], R4 ;  /* 0x0004c004530095a7 */ /* 0x000e6400080210ff */
[----:B-1----:R-:W-:Y:S05]  /*bcd0*/  @!P1 BRA `(.L_x_177) ;  /* 0xfffffffc00f09947 */ /* 0x002fea000383ffff */
[----:B------:R-:W-:Y:S05]  /*bce0*/  BRA `(.L_x_176) ;  /* 0xffffffd0000c7947 */ /* 0x000fea000383ffff */
        .weak           $__internal_0_$__cuda_sm10x_tcgen05_guardrail_trap_col_being_dealloced_not_returned_by_alloc
        .type           $__internal_0_$__cuda_sm10x_tcgen05_guardrail_trap_col_being_dealloced_not_returned_by_alloc,@function
        .size           $__internal_0_$__cuda_sm10x_tcgen05_guardrail_trap_col_being_dealloced_not_returned_by_alloc,($__internal_1_$__cuda_sm10x_tcgen05_guardrail_trap_phase_invalid_during_alloc - $__internal_0_$__cuda_sm10x_tcgen05_guardrail_trap_col_being_dealloced_not_returned_by_alloc)
$__internal_0_$__cuda_sm10x_tcgen05_guardrail_trap_col_being_dealloced_not_returned_by_alloc:
[----:B------:R-:W-:Y:S05]  /*bcf0*/  BPT.TRAP 0x1 ;  /* 0x000000040000795c */ /* 0x000fea0000300000 */
[----:B------:R-:W-:-:S04]  /*bd00*/  HFMA2 R3, -RZ, RZ, 0, 0 ;  /* 0x00000000ff037431 */ /* 0x000fc800000001ff */
[----:B------:R-:W-:Y:S05]  /*bd10*/  RET.REL.NODEC R2 `(_ZN7cutlass13device_kernelINS_4gemm6kernel13GemmUniversalIN4cute5tupleIJiiiiEEENS1_10collective13CollectiveMmaINS1_35MainloopSm100TmaUmmaWarpSpecializedILi72ELi2ELi4ENS5_IJNS4_1CILi2EEENSA_ILi4EEENSA_ILi1EEEEEEEENS5_IJNSA_ILi128EEENSA_ILi64EEENSA_ILi32EEEEEEaNS5_IJlSD_lEEEaSK_NS4_8TiledMMAINS4_8MMA_AtomIJNS4_21SM100_MMA_S8_2x1SM_SSIaaiLi128ELi64ELNS4_4UMMA5MajorE0ELSP_0ELNSO_8SaturateE0EEEEEENS4_6LayoutINS5_IJSD_SD_SD_EEENS5_IJNSA_ILi0EEESV_SV_EEEEENS5_IJNS4_10UnderscoreESY_SY_EEEEENS4_28SM100_TMA_2SM_LOAD_MULTICASTENS4_14ComposedLayoutINS4_7SwizzleILi1ELi4ELi3EEENS4_18smem_ptr_flag_bitsILi8EEENST_INS5_IJNSA_ILi8EEESI_EEENS5_IJSI_SD_EEEEEEEvNS4_8identityENS4_18SM100_TMA_2SM_LOADES1B_vS1C_EENS_8epilogue10collective18CollectiveEpilogueINS1F_23Sm100TmaWarpSpecializedILi1ELi1ELi32ELb0ELb0EEEJNS5_IJSH_SH_SI_EEENS5_IJNST_ISH_SD_EES1L_EEEaSK_aSK_NS1F_6fusion15FusionCallbacksIS1J_NS1N_17LinearCombinationIaiaiLNS_15FloatRoundStyleE2EEES1K_S1M_JEEENS4_5SM1004TMEM4LOAD26SM100_TMEM_LOAD_32dp32b32xENS4_13SM90_TMA_LOADENS12_INS13_ILi2ELi4ELi3EEES16_NST_INS5_IJS17_SH_EEENS5_IJSH_SD_EEEEEEENS4_39AutoVectorizingCopyWithAssumedAlignmentILi128EEENS4_14SM90_TMA_STOREES22_S24_S24_EEEvvEEEEvNT_6ParamsE) ;  /* 0xffffff4002b87950 */ /* 0x000fea0003c3ffff */
        .weak           $__internal_1_$__cuda_sm10x_tcgen05_guardrail_trap_phase_invalid_during_alloc
        .type           $__internal_1_$__cuda_sm10x_tcgen05_guardrail_trap_phase_invalid_during_alloc,@function
        .size           $__internal_1_$__cuda_sm10x_tcgen05_guardrail_trap_phase_invalid_during_alloc,($__internal_2_$__cuda_sm10x_tcgen05_guardrail_trap_unallocated_columns_being_dealloced - $__internal_1_$__cuda_sm10x_tcgen05_guardrail_trap_phase_invalid_during_alloc)
$__internal_1_$__cuda_sm10x_tcgen05_guardrail_trap_phase_invalid_during_alloc:
[----:B------:R-:W-:Y:S05]  /*bd20*/  BPT.TRAP 0x1 ;  /* 0x000000040000795c */ /* 0x000fea0000300000 */
[----:B------:R-:W-:-:S04]  /*bd30*/  MOV R5, 0x0 ;  /* 0x0000000000057802 */ /* 0x000fc80000000f00 */
[----:B------:R-:W-:Y:S05]  /*bd40*/  RET.REL.NODEC R4 `(_ZN7cutlass13device_kernelINS_4gemm6kernel13GemmUniversalIN4cute5tupleIJiiiiEEENS1_10collective13CollectiveMmaINS1_35MainloopSm100TmaUmmaWarpSpecializedILi72ELi2ELi4ENS5_IJNS4_1CILi2EEENSA_ILi4EEENSA_ILi1EEEEEEEENS5_IJNSA_ILi128EEENSA_ILi64EEENSA_ILi32EEEEEEaNS5_IJlSD_lEEEaSK_NS4_8TiledMMAINS4_8MMA_AtomIJNS4_21SM100_MMA_S8_2x1SM_SSIaaiLi128ELi64ELNS4_4UMMA5MajorE0ELSP_0ELNSO_8SaturateE0EEEEEENS4_6LayoutINS5_IJSD_SD_SD_EEENS5_IJNSA_ILi0EEESV_SV_EEEEENS5_IJNS4_10UnderscoreESY_SY_EEEEENS4_28SM100_TMA_2SM_LOAD_MULTICASTENS4_14ComposedLayoutINS4_7SwizzleILi1ELi4ELi3EEENS4_18smem_ptr_flag_bitsILi8EEENST_INS5_IJNSA_ILi8EEESI_EEENS5_IJSI_SD_EEEEEEEvNS4_8identityENS4_18SM100_TMA_2SM_LOADES1B_vS1C_EENS_8epilogue10collective18CollectiveEpilogueINS1F_23Sm100TmaWarpSpecializedILi1ELi1ELi32ELb0ELb0EEEJNS5_IJSH_SH_SI_EEENS5_IJNST_ISH_SD_EES1L_EEEaSK_aSK_NS1F_6fusion15FusionCallbacksIS1J_NS1N_17LinearCombinationIaiaiLNS_15FloatRoundStyleE2EEES1K_S1M_JEEENS4_5SM1004TMEM4LOAD26SM100_TMEM_LOAD_32dp32b32xENS4_13SM90_TMA_LOADENS12_INS13_ILi2ELi4ELi3EEES16_NST_INS5_IJS17_SH_EEENS5_IJSH_SD_EEEEEEENS4_39AutoVectorizingCopyWithAssumedAlignmentILi128EEENS4_14SM90_TMA_STOREES22_S24_S24_EEEvvEEEEvNT_6ParamsE) ;  /* 0xffffff4004ac7950 */ /* 0x000fea0003c3ffff */
        .weak           $__internal_2_$__cuda_sm10x_tcgen05_guardrail_trap_unallocated_columns_being_dealloced
        .type           $__internal_2_$__cuda_sm10x_tcgen05_guardrail_trap_unallocated_columns_being_dealloced,@function
        .size           $__internal_2_$__cuda_sm10x_tcgen05_guardrail_trap_unallocated_columns_being_dealloced,(.L_x_354 - $__internal_2_$__cuda_sm10x_tcgen05_guardrail_trap_unallocated_columns_being_dealloced)
$__internal_2_$__cuda_sm10x_tcgen05_guardrail_trap_unallocated_columns_being_dealloced:
[----:B------:R-:W-:Y:S05]  /*bd50*/  BPT.TRAP 0x1 ;  /* 0x000000040000795c */ /* 0x000fea0000300000 */
[----:B------:R-:W-:-:S04]  /*bd60*/  HFMA2 R3, -RZ, RZ, 0, 0 ;  /* 0x00000000ff037431 */ /* 0x000fc800000001ff */
[----:B------:R-:W-:Y:S05]  /*bd70*/  RET.REL.NODEC R2 `(_ZN7cutlass13device_kernelINS_4gemm6kernel13GemmUniversalIN4cute5tupleIJiiiiEEENS1_10collective13CollectiveMmaINS1_35MainloopSm100TmaUmmaWarpSpecializedILi72ELi2ELi4ENS5_IJNS4_1CILi2EEENSA_ILi4EEENSA_ILi1EEEEEEEENS5_IJNSA_ILi128EEENSA_ILi64EEENSA_ILi32EEEEEEaNS5_IJlSD_lEEEaSK_NS4_8TiledMMAINS4_8MMA_AtomIJNS4_21SM100_MMA_S8_2x1SM_SSIaaiLi128ELi64ELNS4_4UMMA5MajorE0ELSP_0ELNSO_8SaturateE0EEEEEENS4_6LayoutINS5_IJSD_SD_SD_EEENS5_IJNSA_ILi0EEESV_SV_EEEEENS5_IJNS4_10UnderscoreESY_SY_EEEEENS4_28SM100_TMA_2SM_LOAD_MULTICASTENS4_14ComposedLayoutINS4_7SwizzleILi1ELi4ELi3EEENS4_18smem_ptr_flag_bitsILi8EEENST_INS5_IJNSA_ILi8EEESI_EEENS5_IJSI_SD_EEEEEEEvNS4_8identityENS4_18SM100_TMA_2SM_LOADES1B_vS1C_EENS_8epilogue10collective18CollectiveEpilogueINS1F_23Sm100TmaWarpSpecializedILi1ELi1ELi32ELb0ELb0EEEJNS5_IJSH_SH_SI_EEENS5_IJNST_ISH_SD_EES1L_EEEaSK_aSK_NS1F_6fusion15FusionCallbacksIS1J_NS1N_17LinearCombinationIaiaiLNS_15FloatRoundStyleE2EEES1K_S1M_JEEENS4_5SM1004TMEM4LOAD26SM100_TMEM_LOAD_32dp32b32xENS4_13SM90_TMA_LOADENS12_INS13_ILi2ELi4ELi3EEES16_NST_INS5_IJS17_SH_EEENS5_IJSH_SD_EEEEEEENS4_39AutoVectorizingCopyWithAssumedAlignmentILi128EEENS4_14SM90_TMA_STOREES22_S24_S24_EEEvvEEEEvNT_6ParamsE) ;  /* 0xffffff4002a07950 */ /* 0x000fea0003c3ffff */
.L_x_353:
[----:B------:R-:W-:-:S00]  /*bd80*/  BRA `(.L_x_353) ;  /* 0xfffffffc00fc7947 */ /* 0x000fc0000383ffff */
[----:B------:R-:W-:-:S00]  /*bd90*/  NOP ;  /* 0x0000000000007918 */ /* 0x000fc00000000000 */
        /* <DEDUP_REMOVED lines=14> */
.L_x_354:


//--------------------- .nv.global.init           --------------------------
	.section	.nv.global.init,"aw",@progbits
.nv.global.init:
	.type		$str$27,@object
	.size		$str$27,($str$28 - $str$27)
$str$27:
        /*0000*/ 	.byte	0x28, 0x61, 0x64, 0x64, 0x72, 0x65, 0x73, 0x73, 0x20, 0x26, 0x20, 0x6d, 0x61, 0x73, 0x6b, 0x29
        /*0010*/ 	.byte	0x20, 0x3d, 0x3d, 0x20, 0x30, 0x00
	.type		$str$28,@object
	.size		$str$28,($str$26 - $str$28)
$str$28:
        /*0016*/ 	.byte	0x2f, 0x74, 0x6d, 0x70, 0x2f, 0x63, 0x75, 0x74, 0x6c, 0x61, 0x73, 0x73, 0x5f, 0x73, 0x77, 0x65
        /*0026*/ 	.byte	0x65, 0x70, 0x5f, 0x73, 0x72, 0x63, 0x2f, 0x69, 0x6e, 0x63, 0x6c, 0x75, 0x64, 0x65, 0x2f, 0x63
        /*0036*/ 	.byte	0x75, 0x74, 0x65, 0x2f, 0x70, 0x6f, 0x69, 0x6e, 0x74, 0x65, 0x72, 0x5f, 0x66, 0x6c, 0x61, 0x67
        /*0046*/ 	.byte	0x67, 0x65, 0x64, 0x2e, 0x68, 0x70, 0x70, 0x00
	.type		$str$26,@object
	.size		$str$26,($str$25 - $str$26)
$str$26:
        /*004e*/ 	.byte	0x2f, 0x74, 0x6d, 0x70, 0x2f, 0x63, 0x75, 0x74, 0x6c, 0x61, 0x73, 0x73, 0x5f, 0x73, 0x77, 0x65
        /*005e*/ 	.byte	0x65, 0x70, 0x5f, 0x73, 0x72, 0x63, 0x2f, 0x69, 0x6e, 0x63, 0x6c, 0x75, 0x64, 0x65, 0x2f, 0x63
        /*006e*/ 	.byte	0x75, 0x74, 0x65, 0x2f, 0x61, 0x74, 0x6f, 0x6d, 0x2f, 0x63, 0x6f, 0x70, 0x79, 0x5f, 0x74, 0x72
        /*007e*/ 	.byte	0x61, 0x69, 0x74, 0x73, 0x5f, 0x73, 0x6d, 0x31, 0x30, 0x30, 0x2e, 0x68, 0x70, 0x70, 0x00
	.type		$str$25,@object
	.size		$str$25,(__unnamed_1 - $str$25)
$str$25:
        /*008d*/ 	.byte	0x28, 0x28, 0x75, 0x69, 0x6e, 0x74, 0x33, 0x32, 0x5f, 0x74, 0x28, 0x74, 0x68, 0x72, 0x65, 0x61
        /*009d*/ 	.byte	0x64, 0x49, 0x64, 0x78, 0x2e, 0x78, 0x29, 0x20, 0x2f, 0x20, 0x33, 0x32, 0x29, 0x20, 0x25, 0x20
        /*00ad*/ 	.byte	0x34, 0x29, 0x20, 0x3d, 0x3d, 0x20, 0x28, 0x28, 0x28, 0x74, 0x6d, 0x65, 0x6d, 0x5f, 0x61, 0x64
        /*00bd*/ 	.byte	0x64, 0x72, 0x20, 0x3e, 0x3e, 0x20, 0x31, 0x36, 0x29, 0x20, 0x2f, 0x20, 0x33, 0x32, 0x29, 0x20
        /*00cd*/ 	.byte	0x25, 0x20, 0x34, 0x29, 0x00
	.type		__unnamed_1,@object
	.size		__unnamed_1,(__unnamed_2 - __unnamed_1)
__unnamed_1:
        /*00d2*/ 	.byte	0x61, 0x75, 0x74, 0x6f, 0x20, 0x63, 0x75, 0x74, 0x65, 0x3a, 0x3a, 0x61, 0x73, 0x5f, 0x70, 0x6f
        /* <DEDUP_REMOVED lines=24> */
        /*0262*/ 	.byte	0x00
	.type		__unnamed_2,@object
	.size		__unnamed_2,(.L_2 - __unnamed_2)
__unnamed_2:
        /* <DEDUP_REMOVED lines=41> */
.L_2:


//--------------------- .nv.shared._ZN7cutlass13device_kernelINS_4gemm6kernel13GemmUniversalIN4cute5tupleIJiiiiEEENS1_10collective13CollectiveMmaINS1_35MainloopSm100TmaUmmaWarpSpecializedILi72ELi2ELi4ENS5_IJNS4_1CILi2EEENSA_ILi4EEENSA_ILi1EEEEEEEENS5_IJNSA_ILi128EEENSA_ILi64EEENSA_ILi32EEEEEEaNS5_IJlSD_lEEEaSK_NS4_8TiledMMAINS4_8MMA_AtomIJNS4_21SM100_MMA_S8_2x1SM_SSIaaiLi128ELi64ELNS4_4UMMA5MajorE0ELSP_0ELNSO_8SaturateE0EEEEEENS4_6LayoutINS5_IJSD_SD_SD_EEENS5_IJNSA_ILi0EEESV_SV_EEEEENS5_IJNS4_10UnderscoreESY_SY_EEEEENS4_28SM100_TMA_2SM_LOAD_MULTICASTENS4_14ComposedLayoutINS4_7SwizzleILi1ELi4ELi3EEENS4_18smem_ptr_flag_bitsILi8EEENST_INS5_IJNSA_ILi8EEESI_EEENS5_IJSI_SD_EEEEEEEvNS4_8identityENS4_18SM100_TMA_2SM_LOADES1B_vS1C_EENS_8epilogue10collective18CollectiveEpilogueINS1F_23Sm100TmaWarpSpecializedILi1ELi1ELi32ELb0ELb0EEEJNS5_IJSH_SH_SI_EEENS5_IJNST_ISH_SD_EES1L_EEEaSK_aSK_NS1F_6fusion15FusionCallbacksIS1J_NS1N_17LinearCombinationIaiaiLNS_15FloatRoundStyleE2EEES1K_S1M_JEEENS4_5SM1004TMEM4LOAD26SM100_TMEM_LOAD_32dp32b32xENS4_13SM90_TMA_LOADENS12_INS13_ILi2ELi4ELi3EEES16_NST_INS5_IJS17_SH_EEENS5_IJSH_SD_EEEEEEENS4_39AutoVectorizingCopyWithAssumedAlignmentILi128EEENS4_14SM90_TMA_STOREES22_S24_S24_EEEvvEEEEvNT_6ParamsE --------------------------
	.section	.nv.shared._ZN7cutlass13device_kernelINS_4gemm6kernel13GemmUniversalIN4cute5tupleIJiiiiEEENS1_10collective13CollectiveMmaINS1_35MainloopSm100TmaUmmaWarpSpecializedILi72ELi2ELi4ENS5_IJNS4_1CILi2EEENSA_ILi4EEENSA_ILi1EEEEEEEENS5_IJNSA_ILi128EEENSA_ILi64EEENSA_ILi32EEEEEEaNS5_IJlSD_lEEEaSK_NS4_8TiledMMAINS4_8MMA_AtomIJNS4_21SM100_MMA_S8_2x1SM_SSIaaiLi128ELi64ELNS4_4UMMA5MajorE0ELSP_0ELNSO_8SaturateE0EEEEEENS4_6LayoutINS5_IJSD_SD_SD_EEENS5_IJNSA_ILi0EEESV_SV_EEEEENS5_IJNS4_10UnderscoreESY_SY_EEEEENS4_28SM100_TMA_2SM_LOAD_MULTICASTENS4_14ComposedLayoutINS4_7SwizzleILi1ELi4ELi3EEENS4_18smem_ptr_flag_bitsILi8EEENST_INS5_IJNSA_ILi8EEESI_EEENS5_IJSI_SD_EEEEEEEvNS4_8identityENS4_18SM100_TMA_2SM_LOADES1B_vS1C_EENS_8epilogue10collective18CollectiveEpilogueINS1F_23Sm100TmaWarpSpecializedILi1ELi1ELi32ELb0ELb0EEEJNS5_IJSH_SH_SI_EEENS5_IJNST_ISH_SD_EES1L_EEEaSK_aSK_NS1F_6fusion15FusionCallbacksIS1J_NS1N_17LinearCombinationIaiaiLNS_15FloatRoundStyleE2EEES1K_S1M_JEEENS4_5SM1004TMEM4LOAD26SM100_TMEM_LOAD_32dp32b32xENS4_13SM90_TMA_LOADENS12_INS13_ILi2ELi4ELi3EEES16_NST_INS5_IJS17_SH_EEENS5_IJSH_SD_EEEEEEENS4_39AutoVectorizingCopyWithAssumedAlignmentILi128EEENS4_14SM90_TMA_STOREES22_S24_S24_EEEvvEEEEvNT_6ParamsE,"aw",@nobits
	.sectionflags	@""
	.align	16
	.zero		1024


//--------------------- .nv.shared.reserved.0     --------------------------
	.section	.nv.shared.reserved.0,"aw",@nobits
	.weak		__nv_reservedSMEM_offset_0_alias
	.size		__nv_reservedSMEM_offset_0_alias, 0, 64
	.other		__nv_reservedSMEM_offset_0_alias,@"STO_CUDA_RESERVED_SHARED STV_DEFAULT"
__nv_reservedSMEM_offset_0_alias:
	.zero		0
.nv.shared.reserved.0:
	.zero		64
	.weak		__nv_reservedSMEM_tcgen05_partition
	.type		__nv_reservedSMEM_tcgen05_partition,@object
	.size		__nv_reservedSMEM_tcgen05_partition,(.L_0 - __nv_reservedSMEM_tcgen05_partition)
__nv_reservedSMEM_tcgen05_partition:
	.zero		32
.L_0:


//--------------------- .nv.global                --------------------------
	.section	.nv.global,"aw",@nobits
.nv.global:
	.type		_ZN40_INTERNAL_13f25ef2_4_k_cu_e5bd2865_330384cute1_E,@object
	.size		_ZN40_INTERNAL_13f25ef2_4_k_cu_e5bd2865_330384cute1_E,(_ZN40_INTERNAL_13f25ef2_4_k_cu_e5bd2865_330384cuda3std3__45__cpo6cbeginE - _ZN40_INTERNAL_13f25ef2_4_k_cu_e5bd2865_330384cute1_E)
_ZN40_INTERNAL_13f25ef2_4_k_cu_e5bd2865_330384cute1_E:
	.zero		1
	.type		_ZN40_INTERNAL_13f25ef2_4_k_cu_e5bd2865_330384cuda3std3__45__cpo6cbeginE,@object
	.size		_ZN40_INTERNAL_13f25ef2_4_k_cu_e5bd2865_330384cuda3std3__45__cpo6cbeginE,(_ZN40_INTERNAL_13f25ef2_4_k_cu_e5bd2865_330384cuda3std3__48in_placeE - _ZN40_INTERNAL_13f25ef2_4_k_cu_e5bd2865_330384cuda3std3__45__cpo6cbeginE)
_ZN40_INTERNAL_13f25ef2_4_k_cu_e5bd2865_330384cuda3std3__45__cpo6cbeginE:
	.zero		1
	.type		_ZN40_INTERNAL_13f25ef2_4_k_cu_e5bd2865_330384cuda3std3__48in_placeE,@object
	.size		_ZN40_INTERNAL_13f25ef2_4_k_cu_e5bd2865_330384cuda3std3__48in_placeE,(_ZN40_INTERNAL_13f25ef2_4_k_cu_e5bd2865_330384cuda3std6ranges3__45__cpo9iter_moveE - _ZN40_INTERNAL_13f25ef2_4_k_cu_e5bd2865_330384cuda3std3__48in_placeE)
_ZN40_INTERNAL_13f25ef2_4_k_cu_e5bd2865_330384cuda3std3__48in_placeE:
	.zero		1
	.type		_ZN40_INTERNAL_13f25ef2_4_k_cu_e5bd2865_330384cuda3std6ranges3__45__cpo9iter_moveE,@object
	.size		_ZN40_INTERNAL_13f25ef2_4_k_cu_e5bd2865_330384cuda3std6ranges3__45__cpo9iter_moveE,(_ZN40_INTERNAL_13f25ef2_4_k_cu_e5bd2865_330384cuda3std3__45__cpo5beginE - _ZN40_INTERNAL_13f25ef2_4_k_cu_e5bd2865_330384cuda3std6ranges3__45__cpo9iter_moveE)
_ZN40_INTERNAL_13f25ef2_4_k_cu_e5bd2865_330384cuda3std6ranges3__45__cpo9iter_moveE:
	.zero		1
	.type		_ZN40_INTERNAL_13f25ef2_4_k_cu_e5bd2865_330384cuda3std3__45__cpo5beginE,@object
	.size		_ZN40_INTERNAL_13f25ef2_4_k_cu_e5bd2865_330384cuda3std3__45__cpo5beginE,(_ZN40_INTERNAL_13f25ef2_4_k_cu_e5bd2865_330384cuda3std3__442_GLOBAL__N__13f25ef2_4_k_cu_e5bd2865_330386ignoreE - _ZN40_INTERNAL_13f25ef2_4_k_cu_e5bd2865_330384cuda3std3__45__cpo5beginE)
_ZN40_INTERNAL_13f25ef2_4_k_cu_e5bd2865_330384cuda3std3__45__cpo5beginE:
	.zero		1
	.type		_ZN40_INTERNAL_13f25ef2_4_k_cu_e5bd2865_330384cuda3std3__442_GLOBAL__N__13f25ef2_4_k_cu_e5bd2865_330386ignoreE,@object
	.size		_ZN40_INTERNAL_13f25ef2_4_k_cu_e5bd2865_330384cuda3std3__442_GLOBAL__N__13f25ef2_4_k_cu_e5bd2865_330386ignoreE,(_ZN40_INTERNAL_13f25ef2_4_k_cu_e5bd2865_330384cute7productE - _ZN40_INTERNAL_13f25ef2_4_k_cu_e5bd2865_330384cuda3std3__442_GLOBAL__N__13f25ef2_4_k_cu_e5bd2865_330386ignoreE)
_ZN40_INTERNAL_13f25ef2_4_k_cu_e5bd2865_330384cuda3std3__442_GLOBAL__N__13f25ef2_4_k_cu_e5bd2865_330386ignoreE:
	.zero		1
	.type		_ZN40_INTERNAL_13f25ef2_4_k_cu_e5bd2865_330384cute7productE,@object
	.size		_ZN40_INTERNAL_13f25ef2_4_k_cu_e5bd2865_330384cute7productE,(_ZN40_INTERNAL_13f25ef2_4_k_cu_e5bd2865_330384cuda3std3__45__cpo3endE - _ZN40_INTERNAL_13f25ef2_4_k_cu_e5bd2865_330384cute7productE)
_ZN40_INTERNAL_13f25ef2_4_k_cu_e5bd2865_330384cute7productE:
	.zero		1
	.type		_ZN40_INTERNAL_13f25ef2_4_k_cu_e5bd2865_330384cuda3std3__45__cpo3endE,@object
	.size		_ZN40_INTERNAL_13f25ef2_4_k_cu_e5bd2865_330384cuda3std3__45__cpo3endE,(_ZN40_INTERNAL_13f25ef2_4_k_cu_e5bd2865_330384cuda3std3__419piecewise_constructE - _ZN40_INTERNAL_13f25ef2_4_k_cu_e5bd2865_330384cuda3std3__45__cpo3endE)
_ZN40_INTERNAL_13f25ef2_4_k_cu_e5bd2865_330384cuda3std3__45__cpo3endE:
	.zero		1
	.type		_ZN40_INTERNAL_13f25ef2_4_k_cu_e5bd2865_330384cuda3std3__419piecewise_constructE,@object
	.size		_ZN40_INTERNAL_13f25ef2_4_k_cu_e5bd2865_330384cuda3std3__419piecewise_constructE,(_ZN40_INTERNAL_13f25ef2_4_k_cu_e5bd2865_330384cuda3std3__45__cpo4cendE - _ZN40_INTERNAL_13f25ef2_4_k_cu_e5bd2865_330384cuda3std3__419piecewise_constructE)
_ZN40_INTERNAL_13f25ef2_4_k_cu_e5bd2865_330384cuda3std3__419piecewise_constructE:
	.zero		1
	.type		_ZN40_INTERNAL_13f25ef2_4_k_cu_e5bd2865_330384cuda3std3__45__cpo4cendE,@object
	.size		_ZN40_INTERNAL_13f25ef2_4_k_cu_e5bd2865_330384cuda3std3__45__cpo4cendE,(_ZN40_INTERNAL_13f25ef2_4_k_cu_e5bd2865_330384cuda3std6ranges3__45__cpo4swapE - _ZN40_INTERNAL_13f25ef2_4_k_cu_e5bd2865_330384cuda3std3__45__cpo4cendE)
_ZN40_INTERNAL_13f25ef2_4_k_cu_e5bd2865_330384cuda3std3__45__cpo4cendE:
	.zero		1
	.type		_ZN40_INTERNAL_13f25ef2_4_k_cu_e5bd2865_330384cuda3std6ranges3__45__cpo4swapE,@object
	.size		_ZN40_INTERNAL_13f25ef2_4_k_cu_e5bd2865_330384cuda3std6ranges3__45__cpo4swapE,(.L_10 - _ZN40_INTERNAL_13f25ef2_4_k_cu_e5bd2865_330384cuda3std6ranges3__45__cpo4swapE)
_ZN40_INTERNAL_13f25ef2_4_k_cu_e5bd2865_330384cuda3std6ranges3__45__cpo4swapE:
	.zero		1
.L_10:


//--------------------- .nv.constant0._ZN7cutlass13device_kernelINS_4gemm6kernel13GemmUniversalIN4cute5tupleIJiiiiEEENS1_10collective13CollectiveMmaINS1_35MainloopSm100TmaUmmaWarpSpecializedILi72ELi2ELi4ENS5_IJNS4_1CILi2EEENSA_ILi4EEENSA_ILi1EEEEEEEENS5_IJNSA_ILi128EEENSA_ILi64EEENSA_ILi32EEEEEEaNS5_IJlSD_lEEEaSK_NS4_8TiledMMAINS4_8MMA_AtomIJNS4_21SM100_MMA_S8_2x1SM_SSIaaiLi128ELi64ELNS4_4UMMA5MajorE0ELSP_0ELNSO_8SaturateE0EEEEEENS4_6LayoutINS5_IJSD_SD_SD_EEENS5_IJNSA_ILi0EEESV_SV_EEEEENS5_IJNS4_10UnderscoreESY_SY_EEEEENS4_28SM100_TMA_2SM_LOAD_MULTICASTENS4_14ComposedLayoutINS4_7SwizzleILi1ELi4ELi3EEENS4_18smem_ptr_flag_bitsILi8EEENST_INS5_IJNSA_ILi8EEESI_EEENS5_IJSI_SD_EEEEEEEvNS4_8identityENS4_18SM100_TMA_2SM_LOADES1B_vS1C_EENS_8epilogue10collective18CollectiveEpilogueINS1F_23Sm100TmaWarpSpecializedILi1ELi1ELi32ELb0ELb0EEEJNS5_IJSH_SH_SI_EEENS5_IJNST_ISH_SD_EES1L_EEEaSK_aSK_NS1F_6fusion15FusionCallbacksIS1J_NS1N_17LinearCombinationIaiaiLNS_15FloatRoundStyleE2EEES1K_S1M_JEEENS4_5SM1004TMEM4LOAD26SM100_TMEM_LOAD_32dp32b32xENS4_13SM90_TMA_LOADENS12_INS13_ILi2ELi4ELi3EEES16_NST_INS5_IJS17_SH_EEENS5_IJSH_SD_EEEEEEENS4_39AutoVectorizingCopyWithAssumedAlignmentILi128EEENS4_14SM90_TMA_STOREES22_S24_S24_EEEvvEEEEvNT_6ParamsE --------------------------
	.section	.nv.constant0._ZN7cutlass13device_kernelINS_4gemm6kernel13GemmUniversalIN4cute5tupleIJiiiiEEENS1_10collective13CollectiveMmaINS1_35MainloopSm100TmaUmmaWarpSpecializedILi72ELi2ELi4ENS5_IJNS4_1CILi2EEENSA_ILi4EEENSA_ILi1EEEEEEEENS5_IJNSA_ILi128EEENSA_ILi64EEENSA_ILi32EEEEEEaNS5_IJlSD_lEEEaSK_NS4_8TiledMMAINS4_8MMA_AtomIJNS4_21SM100_MMA_S8_2x1SM_SSIaaiLi128ELi64ELNS4_4UMMA5MajorE0ELSP_0ELNSO_8SaturateE0EEEEEENS4_6LayoutINS5_IJSD_SD_SD_EEENS5_IJNSA_ILi0EEESV_SV_EEEEENS5_IJNS4_10UnderscoreESY_SY_EEEEENS4_28SM100_TMA_2SM_LOAD_MULTICASTENS4_14ComposedLayoutINS4_7SwizzleILi1ELi4ELi3EEENS4_18smem_ptr_flag_bitsILi8EEENST_INS5_IJNSA_ILi8EEESI_EEENS5_IJSI_SD_EEEEEEEvNS4_8identityENS4_18SM100_TMA_2SM_LOADES1B_vS1C_EENS_8epilogue10collective18CollectiveEpilogueINS1F_23Sm100TmaWarpSpecializedILi1ELi1ELi32ELb0ELb0EEEJNS5_IJSH_SH_SI_EEENS5_IJNST_ISH_SD_EES1L_EEEaSK_aSK_NS1F_6fusion15FusionCallbacksIS1J_NS1N_17LinearCombinationIaiaiLNS_15FloatRoundStyleE2EEES1K_S1M_JEEENS4_5SM1004TMEM4LOAD26SM100_TMEM_LOAD_32dp32b32xENS4_13SM90_TMA_LOADENS12_INS13_ILi2ELi4ELi3EEES16_NST_INS5_IJS17_SH_EEENS5_IJSH_SD_EEEEEEENS4_39AutoVectorizingCopyWithAssumedAlignmentILi128EEENS4_14SM90_TMA_STOREES22_S24_S24_EEEvvEEEEvNT_6ParamsE,"a",@progbits
	.sectionflags	@""
	.align	4
.nv.constant0._ZN7cutlass13device_kernelINS_4gemm6kernel13GemmUniversalIN4cute5tupleIJiiiiEEENS1_10collective13CollectiveMmaINS1_35MainloopSm100TmaUmmaWarpSpecializedILi72ELi2ELi4ENS5_IJNS4_1CILi2EEENSA_ILi4EEENSA_ILi1EEEEEEEENS5_IJNSA_ILi128EEENSA_ILi64EEENSA_ILi32EEEEEEaNS5_IJlSD_lEEEaSK_NS4_8TiledMMAINS4_8MMA_AtomIJNS4_21SM100_MMA_S8_2x1SM_SSIaaiLi128ELi64ELNS4_4UMMA5MajorE0ELSP_0ELNSO_8SaturateE0EEEEEENS4_6LayoutINS5_IJSD_SD_SD_EEENS5_IJNSA_ILi0EEESV_SV_EEEEENS5_IJNS4_10UnderscoreESY_SY_EEEEENS4_28SM100_TMA_2SM_LOAD_MULTICASTENS4_14ComposedLayoutINS4_7SwizzleILi1ELi4ELi3EEENS4_18smem_ptr_flag_bitsILi8EEENST_INS5_IJNSA_ILi8EEESI_EEENS5_IJSI_SD_EEEEEEEvNS4_8identityENS4_18SM100_TMA_2SM_LOADES1B_vS1C_EENS_8epilogue10collective18CollectiveEpilogueINS1F_23Sm100TmaWarpSpecializedILi1ELi1ELi32ELb0ELb0EEEJNS5_IJSH_SH_SI_EEENS5_IJNST_ISH_SD_EES1L_EEEaSK_aSK_NS1F_6fusion15FusionCallbacksIS1J_NS1N_17LinearCombinationIaiaiLNS_15FloatRoundStyleE2EEES1K_S1M_JEEENS4_5SM1004TMEM4LOAD26SM100_TMEM_LOAD_32dp32b32xENS4_13SM90_TMA_LOADENS12_INS13_ILi2ELi4ELi3EEES16_NST_INS5_IJS17_SH_EEENS5_IJSH_SD_EEEEEEENS4_39AutoVectorizingCopyWithAssumedAlignmentILi128EEENS4_14SM90_TMA_STOREES22_S24_S24_EEEvvEEEEvNT_6ParamsE:
	.zero		2944


//--------------------- SYMBOLS --------------------------

	.type		.nv.reservedSmem.offset0,@object
	.size		.nv.reservedSmem.offset0,0x4
	.type		.nv.reservedSmem.cap,@object
	.size		.nv.reservedSmem.cap,0x4
	.type		__assertfail,@function
